	.target	sm_100a

	.elftype	@"ET_EXEC"


//--------------------- .note.nv.tkinfo           --------------------------
	.section	.note.nv.tkinfo,"",@"SHT_NOTE"
	.sectionflags	@"SHF_NOTE_NV_TKINFO"
	.tkinfo
        /*0018*/ 	.word	0x00000081
        /*0030*/ 	.string	""
        /*0030*/ 	.string	"ptxas-blackwell"
        /*0030*/ 	.string	"Cuda compilation tools, release 12.9, V12.9.86"
        /*0030*/ 	.string	"Build cuda_12.9.r12.9/compiler.36037853_0"
        /*0030*/ 	.string	"-v  -suppress-debug-info  -lineinfo  -arch sm_100a "



//--------------------- .note.nv.cuver            --------------------------
	.section	.note.nv.cuver,"",@"SHT_NOTE"
	.sectionflags	@"SHF_NOTE_NV_CUVER"
        /*0018*/ 	.short	0x0001
        /*001a*/ 	.short	0x0064
        /*001c*/ 	.short	0x0001
        /*001e*/ 	.short	0x0000
        /*0020*/ 	.short	0x0001
        /*0022*/ 	.short	0x0000


//--------------------- .nv.info                  --------------------------
	.section	.nv.info,"",@"SHT_CUDA_INFO"
	.align	4


	//----- nvinfo : EIATTR_REGCOUNT
	.align		4
        /*0000*/ 	.byte	0x04, 0x2f
        /*0002*/ 	.short	(.L_4 - .L_3)
	.align		4
.L_3:
        /*0004*/ 	.word	index@(gluon_tcgen05)
        /*0008*/ 	.word	0x00000019


	//----- nvinfo : EIATTR_FRAME_SIZE
	.align		4
.L_4:
        /*000c*/ 	.byte	0x04, 0x11
        /*000e*/ 	.short	(.L_6 - .L_5)
	.align		4
.L_5:
        /*0010*/ 	.word	index@($__internal_2_$__cuda_sm10x_tcgen05_guardrail_trap_unallocated_columns_being_dealloced)
        /*0014*/ 	.word	0x00000000


	//----- nvinfo : EIATTR_FRAME_SIZE
	.align		4
.L_6:
        /*0018*/ 	.byte	0x04, 0x11
        /*001a*/ 	.short	(.L_8 - .L_7)
	.align		4
.L_7:
        /*001c*/ 	.word	index@($__internal_1_$__cuda_sm10x_tcgen05_guardrail_trap_phase_invalid_during_alloc)
        /*0020*/ 	.word	0x00000000


	//----- nvinfo : EIATTR_FRAME_SIZE
	.align		4
.L_8:
        /*0024*/ 	.byte	0x04, 0x11
        /*0026*/ 	.short	(.L_10 - .L_9)
	.align		4
.L_9:
        /*0028*/ 	.word	index@($__internal_0_$__cuda_sm10x_tcgen05_guardrail_trap_col_being_dealloced_not_returned_by_alloc)
        /*002c*/ 	.word	0x00000000


	//----- nvinfo : EIATTR_FRAME_SIZE
	.align		4
.L_10:
        /*0030*/ 	.byte	0x04, 0x11
        /*0032*/ 	.short	(.L_12 - .L_11)
	.align		4
.L_11:
        /*0034*/ 	.word	index@(gluon_tcgen05)
        /*0038*/ 	.word	0x00000000


	//----- nvinfo : EIATTR_MIN_STACK_SIZE
	.align		4
.L_12:
        /*003c*/ 	.byte	0x04, 0x12
        /*003e*/ 	.short	(.L_14 - .L_13)
	.align		4
.L_13:
        /*0040*/ 	.word	index@(gluon_tcgen05)
        /*0044*/ 	.word	0x00000000
.L_14:


//--------------------- .nv.info.gluon_tcgen05    --------------------------
	.section	.nv.info.gluon_tcgen05,"",@"SHT_CUDA_INFO"
	.sectionflags	@""
	.align	4


	//----- nvinfo : EIATTR_CUDA_API_VERSION
	.align		4
        /*0000*/ 	.byte	0x04, 0x37
        /*0002*/ 	.short	(.L_16 - .L_15)
.L_15:
        /*0004*/ 	.word	0x00000081


	//----- nvinfo : EIATTR_KPARAM_INFO
	.align		4
.L_16:
        /*0008*/ 	.byte	0x04, 0x17
        /*000a*/ 	.short	(.L_18 - .L_17)
.L_17:
        /*000c*/ 	.word	0x00000000
        /*0010*/ 	.short	0x000a
        /*0012*/ 	.short	0x0048
        /*0014*/ 	.byte	0x00, 0xf4, 0x21, 0x00


	//----- nvinfo : EIATTR_KPARAM_INFO
	.align		4
.L_18:
        /*0018*/ 	.byte	0x04, 0x17
        /*001a*/ 	.short	(.L_20 - .L_19)
.L_19:
        /*001c*/ 	.word	0x00000000
        /*0020*/ 	.short	0x0009
        /*0022*/ 	.short	0x0040
        /*0024*/ 	.byte	0x00, 0xf4, 0x21, 0x00


	//----- nvinfo : EIATTR_KPARAM_INFO
	.align		4
.L_20:
        /*0028*/ 	.byte	0x04, 0x17
        /*002a*/ 	.short	(.L_22 - .L_21)
.L_21:
        /*002c*/ 	.word	0x00000000
        /*0030*/ 	.short	0x0008
        /*0032*/ 	.short	0x0038
        /*0034*/ 	.byte	0x00, 0xf0, 0x21, 0x00


	//----- nvinfo : EIATTR_KPARAM_INFO
	.align		4
.L_22:
        /*0038*/ 	.byte	0x04, 0x17
        /*003a*/ 	.short	(.L_24 - .L_23)
.L_23:
        /*003c*/ 	.word	0x00000000
        /*0040*/ 	.short	0x0007
        /*0042*/ 	.short	0x0030
        /*0044*/ 	.byte	0x00, 0xf0, 0x21, 0x00


	//----- nvinfo : EIATTR_KPARAM_INFO
	.align		4
.L_24:
        /*0048*/ 	.byte	0x04, 0x17
        /*004a*/ 	.short	(.L_26 - .L_25)
.L_25:
        /*004c*/ 	.word	0x00000000
        /*0050*/ 	.short	0x0006
        /*0052*/ 	.short	0x0028
        /*0054*/ 	.byte	0x00, 0xf0, 0x21, 0x00


	//----- nvinfo : EIATTR_KPARAM_INFO
	.align		4
.L_26:
        /*0058*/ 	.byte	0x04, 0x17
        /*005a*/ 	.short	(.L_28 - .L_27)
.L_27:
        /*005c*/ 	.word	0x00000000
        /*0060*/ 	.short	0x0005
        /*0062*/ 	.short	0x0020
        /*0064*/ 	.byte	0x00, 0xf0, 0x11, 0x00


	//----- nvinfo : EIATTR_KPARAM_INFO
	.align		4
.L_28:
        /*0068*/ 	.byte	0x04, 0x17
        /*006a*/ 	.short	(.L_30 - .L_29)
.L_29:
        /*006c*/ 	.word	0x00000000
        /*0070*/ 	.short	0x0004
        /*0072*/ 	.short	0x001c
        /*0074*/ 	.byte	0x00, 0xf0, 0x11, 0x00


	//----- nvinfo : EIATTR_KPARAM_INFO
	.align		4
.L_30:
        /*0078*/ 	.byte	0x04, 0x17
        /*007a*/ 	.short	(.L_32 - .L_31)
.L_31:
        /*007c*/ 	.word	0x00000000
        /*0080*/ 	.short	0x0003
        /*0082*/ 	.short	0x0018
        /*0084*/ 	.byte	0x00, 0xf0, 0x11, 0x00


	//----- nvinfo : EIATTR_KPARAM_INFO
	.align		4
.L_32:
        /*0088*/ 	.byte	0x04, 0x17
        /*008a*/ 	.short	(.L_34 - .L_33)
.L_33:
        /*008c*/ 	.word	0x00000000
        /*0090*/ 	.short	0x0002
        /*0092*/ 	.short	0x0010
        /*0094*/ 	.byte	0x00, 0xf4, 0x21, 0x00


	//----- nvinfo : EIATTR_KPARAM_INFO
	.align		4
.L_34:
        /*0098*/ 	.byte	0x04, 0x17
        /*009a*/ 	.short	(.L_36 - .L_35)
.L_35:
        /*009c*/ 	.word	0x00000000
        /*00a0*/ 	.short	0x0001
        /*00a2*/ 	.short	0x0008
        /*00a4*/ 	.byte	0x00, 0xf4, 0x21, 0x00


	//----- nvinfo : EIATTR_KPARAM_INFO
	.align		4
.L_36:
        /*00a8*/ 	.byte	0x04, 0x17
        /*00aa*/ 	.short	(.L_38 - .L_37)
.L_37:
        /*00ac*/ 	.word	0x00000000
        /*00b0*/ 	.short	0x0000
        /*00b2*/ 	.short	0x0000
        /*00b4*/ 	.byte	0x00, 0xf4, 0x21, 0x00


	//----- nvinfo : EIATTR_AT_ENTRY_FRAGMENTS
	.align		4
.L_38:
        /*00b8*/ 	.byte	0x04, 0x4f
        /*00ba*/ 	.short	(.L_40 - .L_39)


	//   ....[0]....
.L_39:
        /*00bc*/ 	.word	0x00000004


	//----- nvinfo : EIATTR_RESERVED_SMEM_USED
	.align		4
.L_40:
        /*00c0*/ 	.byte	0x01, 0x41
	.zero		2


	//----- nvinfo : EIATTR_SPARSE_MMA_MASK
	.align		4
        /*00c4*/ 	.byte	0x03, 0x50
        /*00c6*/ 	.short	0x0000


	//----- nvinfo : EIATTR_TCGEN05_1CTA_USED
	.align		4
        /*00c8*/ 	.byte	0x01, 0x51
	.zero		2


	//----- nvinfo : EIATTR_MAXREG_COUNT
	.align		4
        /*00cc*/ 	.byte	0x03, 0x1b
        /*00ce*/ 	.short	0x00ff


	//----- nvinfo : EIATTR_NUM_BARRIERS
	.align		4
        /*00d0*/ 	.byte	0x02, 0x4c
        /*00d2*/ 	.byte	0x01
	.zero		1


	//----- nvinfo : EIATTR_INT_WARP_WIDE_INSTR_OFFSETS
	.align		4
        /*00d4*/ 	.byte	0x04, 0x31
        /*00d6*/ 	.short	(.L_42 - .L_41)


	//   ....[0]....
.L_41:
        /*00d8*/ 	.word	0x00001740


	//   ....[1]....
        /*00dc*/ 	.word	0x00001760


	//   ....[2]....
        /*00e0*/ 	.word	0x000017f0


	//   ....[3]....
        /*00e4*/ 	.word	0x000019a0


	//   ....[4]....
        /*00e8*/ 	.word	0x000019b0


	//   ....[5]....
        /*00ec*/ 	.word	0x000019c0


	//   ....[6]....
        /*00f0*/ 	.word	0x000019d0


	//   ....[7]....
        /*00f4*/ 	.word	0x00001cf0


	//   ....[8]....
        /*00f8*/ 	.word	0x00001d00


	//   ....[9]....
        /*00fc*/ 	.word	0x00001e70


	//   ....[10]....
        /*0100*/ 	.word	0x00001ec0


	//   ....[11]....
        /*0104*/ 	.word	0x00001ed0


	//   ....[12]....
        /*0108*/ 	.word	0x00001f00


	//   ....[13]....
        /*010c*/ 	.word	0x000021f0


	//   ....[14]....
        /*0110*/ 	.word	0x00002200


	//   ....[15]....
        /*0114*/ 	.word	0x00002520


	//   ....[16]....
        /*0118*/ 	.word	0x00002530


	//   ....[17]....
        /*011c*/ 	.word	0x000027f0


	//   ....[18]....
        /*0120*/ 	.word	0x00002840


	//----- nvinfo : EIATTR_COOP_GROUP_MASK_REGIDS
	.align		4
.L_42:
        /*0124*/ 	.byte	0x04, 0x29
        /*0126*/ 	.short	(.L_44 - .L_43)


	//   ....[0]....
.L_43:
        /*0128*/ 	.word	0xffffffff


	//   ....[1]....
        /*012c*/ 	.word	0xffffffff


	//   ....[2]....
        /*0130*/ 	.word	0xffffffff


	//   ....[3]....
        /*0134*/ 	.word	0xffffffff


	//   ....[4]....
        /*0138*/ 	.word	0xffffffff


	//   ....[5]....
        /*013c*/ 	.word	0xffffffff


	//   ....[6]....
        /*0140*/ 	.word	0xffffffff


	//   ....[7]....
        /*0144*/ 	.word	0xffffffff


	//   ....[8]....
        /*0148*/ 	.word	0xffffffff


	//   ....[9]....
        /*014c*/ 	.word	0xffffffff


	//----- nvinfo : EIATTR_COOP_GROUP_INSTR_OFFSETS
	.align		4
.L_44:
        /*0150*/ 	.byte	0x04, 0x28
        /*0152*/ 	.short	(.L_46 - .L_45)


	//   ....[0]....
.L_45:
        /*0154*/ 	.word	0x00000050


	//   ....[1]....
        /*0158*/ 	.word	0x00000310


	//   ....[2]....
        /*015c*/ 	.word	0x00000500


	//   ....[3]....
        /*0160*/ 	.word	0x000009c0


	//   ....[4]....
        /*0164*/ 	.word	0x00000b00


	//   ....[5]....
        /*0168*/ 	.word	0x00000fb0


	//   ....[6]....
        /*016c*/ 	.word	0x000010f0


	//   ....[7]....
        /*0170*/ 	.word	0x000015e0


	//   ....[8]....
        /*0174*/ 	.word	0x00002680


	//   ....[9]....
        /*0178*/ 	.word	0x000028f0


	//----- nvinfo : EIATTR_VRC_CTA_INIT_COUNT
	.align		4
.L_46:
        /*017c*/ 	.byte	0x02, 0x4a
        /*017e*/ 	.byte	0x80
	.zero		1


	//----- nvinfo : EIATTR_MBARRIER_INSTR_OFFSETS
	.align		4
        /*0180*/ 	.byte	0x04, 0x39
        /*0182*/ 	.short	(.L_48 - .L_47)


	//   ....[0]....
.L_47:
        /*0184*/ 	.word	0x00001810
        /*0188*/ 	.word	0x000000ff
        /*018c*/ 	.word	0x00008000
        /*0190*/ 	.short	0x0100
        /*0192*/ 	.byte	0x08
	.zero		1


	//   ....[1]....
        /*0194*/ 	.word	0x00001820
        /*0198*/ 	.word	0x000000ff
        /*019c*/ 	.word	0x00008010
        /*01a0*/ 	.short	0x0100
        /*01a2*/ 	.byte	0x08
	.zero		1


	//   ....[2]....
        /*01a4*/ 	.word	0x000018d0
        /*01a8*/ 	.word	0x000000ff
        /*01ac*/ 	.word	0x00008008
        /*01b0*/ 	.short	0x0100
        /*01b2*/ 	.byte	0x08
	.zero		1


	//   ....[3]....
        /*01b4*/ 	.word	0x000018e0
        /*01b8*/ 	.word	0x000000ff
        /*01bc*/ 	.word	0x00008018
        /*01c0*/ 	.short	0x0100
        /*01c2*/ 	.byte	0x08
	.zero		1


	//   ....[4]....
        /*01c4*/ 	.word	0x00001ab0
        /*01c8*/ 	.word	0x000000ff
        /*01cc*/ 	.word	0x00008000
        /*01d0*/ 	.short	0x010a
        /*01d2*/ 	.byte	0x08
	.zero		1


	//   ....[5]....
        /*01d4*/ 	.word	0x00001d50
        /*01d8*/ 	.word	0x000000ff
        /*01dc*/ 	.word	0x00008010
        /*01e0*/ 	.short	0x010a
        /*01e2*/ 	.byte	0x08
	.zero		1


	//   ....[6]....
        /*01e4*/ 	.word	0x00001f70
        /*01e8*/ 	.word	0x000000ff
        /*01ec*/ 	.word	0x00008000
        /*01f0*/ 	.short	0x010a
        /*01f2*/ 	.byte	0x1c
	.zero		1


	//   ....[7]....
        /*01f4*/ 	.word	0x00002240
        /*01f8*/ 	.word	0x000000ff
        /*01fc*/ 	.word	0x00008010
        /*0200*/ 	.short	0x010a
        /*0202*/ 	.byte	0x1c
	.zero		1


	//   ....[8]....
        /*0204*/ 	.word	0x00002310
        /*0208*/ 	.word	0x000000ff
        /*020c*/ 	.word	0x00008000
        /*0210*/ 	.short	0x0108
        /*0212*/ 	.byte	0x08
	.zero		1


	//   ....[9]....
        /*0214*/ 	.word	0x00002320
        /*0218*/ 	.word	0x000000ff
        /*021c*/ 	.word	0x00008010
        /*0220*/ 	.short	0x0108
        /*0222*/ 	.byte	0x08
	.zero		1


	//   ....[10]....
        /*0224*/ 	.word	0x00002370
        /*0228*/ 	.word	0x000000ff
        /*022c*/ 	.word	0x00008008
        /*0230*/ 	.short	0x0108
        /*0232*/ 	.byte	0x08
	.zero		1


	//   ....[11]....
        /*0234*/ 	.word	0x00002380
        /*0238*/ 	.word	0x000000ff
        /*023c*/ 	.word	0x00008018
        /*0240*/ 	.short	0x0108
        /*0242*/ 	.byte	0x08
	.zero		1


	//   ....[12]....
        /*0244*/ 	.word	0x00002910
        /*0248*/ 	.word	0x000000ff
        /*024c*/ 	.word	0x00008000
        /*0250*/ 	.short	0x010a
        /*0252*/ 	.byte	0x08
	.zero		1


	//   ....[13]....
        /*0254*/ 	.word	0x00002940
        /*0258*/ 	.word	0x000000ff
        /*025c*/ 	.word	0x00008010
        /*0260*/ 	.short	0x010a
        /*0262*/ 	.byte	0x08
	.zero		1


	//   ....[14]....
        /*0264*/ 	.word	0x00002970
        /*0268*/ 	.word	0x000000ff
        /*026c*/ 	.word	0x00008000
        /*0270*/ 	.short	0x010a
        /*0272*/ 	.byte	0x1c
	.zero		1


	//   ....[15]....
        /*0274*/ 	.word	0x000029a0
        /*0278*/ 	.word	0x000000ff
        /*027c*/ 	.word	0x00008010
        /*0280*/ 	.short	0x010a
        /*0282*/ 	.byte	0x1c
	.zero		1


	//----- nvinfo : EIATTR_NUM_MBARRIERS
	.align		4
.L_48:
        /*0284*/ 	.byte	0x03, 0x38
        /*0286*/ 	.short	0x0004


	//----- nvinfo : EIATTR_EXIT_INSTR_OFFSETS
	.align		4
        /*0288*/ 	.byte	0x04, 0x1c
        /*028a*/ 	.short	(.L_50 - .L_49)


	//   ....[0]....
.L_49:
        /*028c*/ 	.word	0x00002900


	//----- nvinfo : EIATTR_REQNTID
	.align		4
.L_50:
        /*0290*/ 	.byte	0x04, 0x10
        /*0292*/ 	.short	(.L_52 - .L_51)
.L_51:
        /*0294*/ 	.word	0x00000100
        /*0298*/ 	.word	0x00000001
        /*029c*/ 	.word	0x00000001


	//----- nvinfo : EIATTR_CRS_STACK_SIZE
	.align		4
.L_52:
        /*02a0*/ 	.byte	0x04, 0x1e
        /*02a2*/ 	.short	(.L_54 - .L_53)
.L_53:
        /*02a4*/ 	.word	0x00000000


	//----- nvinfo : EIATTR_CBANK_PARAM_SIZE
	.align		4
.L_54:
        /*02a8*/ 	.byte	0x03, 0x19
        /*02aa*/ 	.short	0x0050


	//----- nvinfo : EIATTR_PARAM_CBANK
	.align		4
        /*02ac*/ 	.byte	0x04, 0x0a
        /*02ae*/ 	.short	(.L_56 - .L_55)
	.align		4
.L_55:
        /*02b0*/ 	.word	index@(.nv.constant0.gluon_tcgen05)
        /*02b4*/ 	.short	0x0380
        /*02b6*/ 	.short	0x0050


	//----- nvinfo : EIATTR_SW_WAR
	.align		4
.L_56:
        /*02b8*/ 	.byte	0x04, 0x36
        /*02ba*/ 	.short	(.L_58 - .L_57)
.L_57:
        /*02bc*/ 	.word	0x00000008
.L_58:


//--------------------- .nv.compat                --------------------------
	.section	.nv.compat,"",@"SHT_CUDA_COMPAT_INFO"
	.align	4
        /*0000*/ 	.byte	0x02, 0x02, 0x02, 0x00, 0x02, 0x05, 0x05, 0x00, 0x02, 0x03, 0x03, 0x00, 0x02, 0x06, 0x01, 0x00


//--------------------- .nv.callgraph             --------------------------
	.section	.nv.callgraph,"",@"SHT_CUDA_CALLGRAPH"
	.align	4
	.sectionentsize	8
	.align		4
        /*0000*/ 	.word	0x00000000
	.align		4
        /*0004*/ 	.word	0xffffffff
	.align		4
        /*0008*/ 	.word	0x00000000
	.align		4
        /*000c*/ 	.word	0xfffffffe
	.align		4
        /*0010*/ 	.word	0x00000000
	.align		4
        /*0014*/ 	.word	0xfffffffd
	.align		4
        /*0018*/ 	.word	0x00000000
	.align		4
        /*001c*/ 	.word	0xfffffffc


//--------------------- .text.gluon_tcgen05       --------------------------
	.section	.text.gluon_tcgen05,"ax",@progbits
	.align	128
        .global         gluon_tcgen05
        .type           gluon_tcgen05,@function
        .size           gluon_tcgen05,(.L_x_77 - gluon_tcgen05)
        .other          gluon_tcgen05,@"STO_CUDA_ENTRY STV_DEFAULT"
gluon_tcgen05:
.text.gluon_tcgen05:
[----:B------:R-:W1:Y:S01]  /*0000*/  LDC R1, c[0x0][0x37c] ;  /* 0x0000df00ff017b82 */ /* 0x000e620000000800 */
[----:B------:R-:W2:Y:S02]  /*0010*/  S2R R0, SR_TID.X ;  /* 0x0000000000007919 */ /* 0x000ea40000002100 */
[----:B--2---:R-:W-:-:S13]  /*0020*/  ISETP.GE.U32.AND P2, PT, R0, 0x20, PT ;  /* 0x000000200000780c */ /* 0x004fda0003f46070 */
[----:B------:R-:W-:Y:S05]  /*0030*/  @P2 BRA `(.L_x_0) ;  /* 0x0000000000b82947 */ /* 0x000fea0003800000 */
[----:B------:R-:W2:Y:S01]  /*0040*/  S2UR UR6, SR_CgaCtaId ;  /* 0x00000000000679c3 */ /* 0x000ea20000008800 */
[----:B------:R-:W-:Y:S01]  /*0050*/  NOP ;  /* 0x0000000000007918 */ /* 0x000fe20000000000 */
[----:B------:R-:W-:Y:S02]  /*0060*/  UMOV UR4, 0x40 ;  /* 0x0000004000047882 */ /* 0x000fe40000000000 */
[----:B--2---:R-:W-:-:S09]  /*0070*/  ULEA UR4, UR6, UR4, 0x18 ;  /* 0x0000000406047291 */ /* 0x004fd2000f8ec0ff */
[----:B------:R-:W2:Y:S01]  /*0080*/  LDS.U8 R2, [UR4] ;  /* 0x00000004ff027984 */ /* 0x000ea20008000000 */
[----:B------:R-:W-:Y:S02]  /*0090*/  UMOV UR4, 0x400 ;  /* 0x0000040000047882 */ /* 0x000fe40000000000 */
[----:B------:R-:W-:Y:S01]  /*00a0*/  ULEA UR4, UR6, UR4, 0x18 ;  /* 0x0000000406047291 */ /* 0x000fe2000f8ec0ff */
[----:B--2---:R-:W-:-:S13]  /*00b0*/  ISETP.NE.AND P0, PT, R2, RZ, PT ;  /* 0x000000ff0200720c */ /* 0x004fda0003f05270 */
[----:B------:R-:W-:Y:S05]  /*00c0*/  @P0 BRA `(.L_x_1) ;  /* 0x00000000007c0947 */ /* 0x000fea0003800000 */
[----:B------:R-:W-:-:S13]  /*00d0*/  ELECT P0, URZ, PT ;  /* 0x0000000000ff782f */ /* 0x000fda0003800000 */
[----:B------:R-:W-:Y:S05]  /*00e0*/  @!P0 BRA `(.L_x_2) ;  /* 0x0000000000848947 */ /* 0x000fea0003800000 */
[----:B------:R-:W-:Y:S01]  /*00f0*/  UMOV UR5, 0x2 ;  /* 0x0000000200057882 */ /* 0x000fe20000000000 */
[----:B------:R-:W-:Y:S02]  /*0100*/  IMAD.MOV.U32 R5, RZ, RZ, 0x1 ;  /* 0x00000001ff057424 */ /* 0x000fe400078e00ff */
[----:B------:R-:W-:Y:S02]  /*0110*/  IMAD.MOV.U32 R3, RZ, RZ, 0x3 ;  /* 0x00000003ff037424 */ /* 0x000fe400078e00ff */
[----:B------:R-:W-:Y:S04]  /*0120*/  DEPBAR.LE SB2, 0x36 ;  /* 0x0000ad800000791a */ /* 0x000fe80000000000 */
[----:B------:R-:W2:Y:S02]  /*0130*/  UTCATOMSWS.FIND_AND_SET.ALIGN UP0, UR5, UR5 ;  /* 0x00000005000575e3 */ /* 0x000ea40008000800 */
[----:B--2---:R-:W-:-:S04]  /*0140*/  PLOP3.LUT P0, PT, PT, PT, UP0, 0x80, 0x8 ;  /* 0x000000000008781c */ /* 0x004fc80003f0f008 */
[----:B------:R-:W-:-:S04]  /*0150*/  SEL R2, RZ, 0xffffffff, !P0 ;  /* 0xffffffffff027807 */ /* 0x000fc80004000000 */
[----:B------:R-:W-:Y:S01]  /*0160*/  ISETP.NE.AND P0, PT, R2, RZ, PT ;  /* 0x000000ff0200720c */ /* 0x000fe20003f05270 */
[----:B------:R-:W-:-:S12]  /*0170*/  IMAD.U32 R2, RZ, RZ, UR5 ;  /* 0x00000005ff027e24 */ /* 0x000fd8000f8e00ff */
[----:B------:R-:W-:Y:S05]  /*0180*/  @P0 BRA `(.L_x_3) ;  /* 0x0000000000240947 */ /* 0x000fea0003800000 */
.L_x_4:
[----:B------:R-:W-:Y:S05]  /*0190*/  NANOSLEEP 0x64 ;  /* 0x000000640000795d */ /* 0x000fea0003800000 */
[----:B------:R-:W-:-:S05]  /*01a0*/  UMOV UR5, 0x2 ;  /* 0x0000000200057882 */ /* 0x000fca0000000000 */
[----:B------:R-:W-:Y:S04]  /*01b0*/  DEPBAR.LE SB2, 0x36 ;  /* 0x0000ad800000791a */ /* 0x000fe80000000000 */
[----:B------:R-:W2:Y:S02]  /*01c0*/  UTCATOMSWS.FIND_AND_SET.ALIGN UP0, UR5, UR5 ;  /* 0x00000005000575e3 */ /* 0x000ea40008000800 */
[----:B--2---:R-:W-:-:S04]  /*01d0*/  PLOP3.LUT P0, PT, PT, PT, UP0, 0x80, 0x8 ;  /* 0x000000000008781c */ /* 0x004fc80003f0f008 */
[----:B------:R-:W-:-:S04]  /*01e0*/  SEL R2, RZ, 0xffffffff, !P0 ;  /* 0xffffffffff027807 */ /* 0x000fc80004000000 */
[----:B------:R-:W-:Y:S01]  /*01f0*/  ISETP.NE.AND P0, PT, R2, RZ, PT ;  /* 0x000000ff0200720c */ /* 0x000fe20003f05270 */
[----:B------:R-:W-:-:S12]  /*0200*/  IMAD.U32 R2, RZ, RZ, UR5 ;  /* 0x00000005ff027e24 */ /* 0x000fd8000f8e00ff */
[----:B------:R-:W-:Y:S05]  /*0210*/  @!P0 BRA `(.L_x_4) ;  /* 0xfffffffc00dc8947 */ /* 0x000fea000383ffff */
.L_x_3:
[C---:B------:R-:W-:Y:S01]  /*0220*/  VIADD R4, R2.reuse, 0x10 ;  /* 0x0000001002047836 */ /* 0x040fe20000000000 */
[----:B------:R-:W-:Y:S01]  /*0230*/  UMOV UR5, 0x50 ;  /* 0x0000005000057882 */ /* 0x000fe20000000000 */
[----:B------:R-:W-:Y:S01]  /*0240*/  SHF.L.U32 R3, R3, R2, RZ ;  /* 0x0000000203037219 */ /* 0x000fe200000006ff */
[----:B------:R-:W-:Y:S01]  /*0250*/  ULEA UR5, UR6, UR5, 0x18 ;  /* 0x0000000506057291 */ /* 0x000fe2000f8ec0ff */
[----:B------:R-:W-:Y:S01]  /*0260*/  IMAD.SHL.U32 R2, R2, 0x20, RZ ;  /* 0x0000002002027824 */ /* 0x000fe200078e00ff */
[----:B------:R-:W-:-:S04]  /*0270*/  SHF.L.U32 R4, R5, R4, RZ ;  /* 0x0000000405047219 */ /* 0x000fc800000006ff */
[----:B------:R-:W-:-:S05]  /*0280*/  LOP3.LUT R3, R4, R3, RZ, 0xfc, !PT ;  /* 0x0000000304037212 */ /* 0x000fca00078efcff */
[----:B------:R2:W-:Y:S04]  /*0290*/  ATOMS.OR RZ, [UR5], R3 ;  /* 0x00000003ffff798c */ /* 0x0005e8000b000005 */
[----:B------:R2:W-:Y:S01]  /*02a0*/  STS [UR4], R2 ;  /* 0x00000002ff007988 */ /* 0x0005e20008000804 */
[----:B------:R-:W-:Y:S05]  /*02b0*/  BRA `(.L_x_2) ;  /* 0x0000000000107947 */ /* 0x000fea0003800000 */
.L_x_1:
[----:B------:R-:W-:Y:S01]  /*02c0*/  IMAD.MOV.U32 R3, RZ, RZ, -0x1 ;  /* 0xffffffffff037424 */ /* 0x000fe200078e00ff */
[----:B------:R-:W-:-:S04]  /*02d0*/  MOV R2, 0x300 ;  /* 0x0000030000027802 */ /* 0x000fc80000000f00 */
[----:B------:R2:W-:Y:S03]  /*02e0*/  STS [UR4], R3 ;  /* 0x00000003ff007988 */ /* 0x0005e60008000804 */
[----:B-12---:R-:W-:Y:S05]  /*02f0*/  CALL.REL.NOINC `($__internal_1_$__cuda_sm10x_tcgen05_guardrail_trap_phase_invalid_during_alloc) ;  /* 0x0000002400c07944 */ /* 0x006fea0003c00000 */
.L_x_2:
[----:B------:R-:W-:Y:S05]  /*0300*/  WARPSYNC.ALL ;  /* 0x0000000000007948 */ /* 0x000fea0003800000 */
[----:B------:R-:W-:Y:S01]  /*0310*/  NOP ;  /* 0x0000000000007918 */ /* 0x000fe20000000000 */
.L_x_0:
[----:B------:R-:W3:Y:S08]  /*0320*/  S2UR UR4, SR_CgaCtaId ;  /* 0x00000000000479c3 */ /* 0x000ef00000008800 */
[----:B------:R-:W-:Y:S01]  /*0330*/  BAR.SYNC.DEFER_BLOCKING 0x0 ;  /* 0x0000000000007b1d */ /* 0x000fe20000010000 */
[----:B------:R-:W-:-:S05]  /*0340*/  LOP3.LUT R20, R0, 0xff, RZ, 0xc0, !PT ;  /* 0x000000ff00147812 */ /* 0x000fca00078ec0ff */
[----:B------:R-:W-:Y:S02]  /*0350*/  UMOV UR8, 0x400 ;  /* 0x0000040000087882 */ /* 0x000fe40000000000 */
[----:B--2---:R-:W2:Y:S08]  /*0360*/  LDC R3, c[0x0][0x398] ;  /* 0x0000e600ff037b82 */ /* 0x004eb00000000800 */
[----:B------:R-:W4:Y:S01]  /*0370*/  LDC R6, c[0x0][0x3a0] ;  /* 0x0000e800ff067b82 */ /* 0x000f220000000800 */
[----:B---3--:R-:W-:-:S07]  /*0380*/  ULEA UR8, UR4, UR8, 0x18 ;  /* 0x0000000804087291 */ /* 0x008fce000f8ec0ff */
[----:B------:R-:W3:Y:S02]  /*0390*/  S2UR UR9, SR_CTAID.Y ;  /* 0x00000000000979c3 */ /* 0x000ee40000002600 */
[----:B------:R-:W5:Y:S06]  /*03a0*/  LDS R4, [UR8] ;  /* 0x00000008ff047984 */ /* 0x000f6c0008000800 */
[----:B------:R-:W-:Y:S06]  /*03b0*/  BAR.SYNC.DEFER_BLOCKING 0x0 ;  /* 0x0000000000007b1d */ /* 0x000fec0000010000 */
[----:B------:R-:W-:Y:S05]  /*03c0*/  @P2 BRA `(.L_x_5) ;  /* 0x0000000000182947 */ /* 0x000fea0003800000 */
[----:B------:R-:W-:Y:S01]  /*03d0*/  ELECT P0, URZ, PT ;  /* 0x0000000000ff782f */ /* 0x000fe20003800000 */
[----:B------:R-:W-:Y:S01]  /*03e0*/  IMAD.MOV.U32 R2, RZ, RZ, 0x1 ;  /* 0x00000001ff027424 */ /* 0x000fe200078e00ff */
[----:B------:R-:W-:Y:S01]  /*03f0*/  UMOV UR5, 0x40 ;  /* 0x0000004000057882 */ /* 0x000fe20000000000 */
[----:B------:R-:W-:Y:S01]  /*0400*/  UVIRTCOUNT.DEALLOC.SMPOOL 0x80 ;  /* 0x000000800000784c */ /* 0x000fe20000000000 */
[----:B------:R-:W-:-:S09]  /*0410*/  ULEA UR5, UR4, UR5, 0x18 ;  /* 0x0000000504057291 */ /* 0x000fd2000f8ec0ff */
[----:B------:R5:W-:Y:S03]  /*0420*/  @P0 STS.U8 [UR5], R2 ;  /* 0x00000002ff000988 */ /* 0x000be60008000005 */
.L_x_5:
[----:B------:R-:W5:Y:S01]  /*0430*/  S2UR UR4, SR_CTAID.Z ;  /* 0x00000000000479c3 */ /* 0x000f620000002700 */
[----:B------:R-:W4:Y:S01]  /*0440*/  LDCU UR5, c[0x0][0x370] ;  /* 0x00006e00ff0577ac */ /* 0x000f220008000800 */
[C---:B------:R-:W-:Y:S01]  /*0450*/  ISETP.GE.U32.AND P0, PT, R20.reuse, 0x20, PT ;  /* 0x000000201400780c */ /* 0x040fe20003f06070 */
[----:B--2--5:R-:W-:Y:S01]  /*0460*/  VIADD R2, R3, 0xffffffff ;  /* 0xffffffff03027836 */ /* 0x024fe20000000000 */
[C---:B------:R-:W-:Y:S01]  /*0470*/  ISETP.NE.U32.AND P3, PT, R20.reuse, RZ, PT ;  /* 0x000000ff1400720c */ /* 0x040fe20003f65070 */
[----:B------:R-:W2:Y:S01]  /*0480*/  LDCU UR6, c[0x0][0x374] ;  /* 0x00006e80ff0677ac */ /* 0x000ea20008000800 */
[----:B------:R-:W-:Y:S01]  /*0490*/  LEA R7, R20, UR8, 0x2 ;  /* 0x0000000814077c11 */ /* 0x000fe2000f8e10ff */
[----:B----4-:R-:W-:Y:S01]  /*04a0*/  VIADD R11, R6, 0xffffffff ;  /* 0xffffffff060b7836 */ /* 0x010fe20000000000 */
[----:B------:R-:W4:Y:S01]  /*04b0*/  S2UR UR7, SR_CTAID.X ;  /* 0x00000000000779c3 */ /* 0x000f220000002500 */
[----:B------:R-:W5:Y:S01]  /*04c0*/  LDCU.64 UR20, c[0x0][0x3c0] ;  /* 0x00007800ff1477ac */ /* 0x000f620008000a00 */
[----:B------:R-:W-:Y:S01]  /*04d0*/  R2UR UR23, R4 ;  /* 0x00000000041772ca */ /* 0x000fe200000e0000 */
[----:B------:R-:W-:Y:S04]  /*04e0*/  BSSY.RECONVERGENT B0, `(.L_x_6) ;  /* 0x0000011000007945 */ /* 0x000fe80003800200 */
[----:B------:R3:W-:Y:S01]  /*04f0*/  @!P0 STS [R7], RZ ;  /* 0x000000ff07008388 */ /* 0x0007e20000000800 */
[----:B------:R-:W-:-:S03]  /*0500*/  NOP ;  /* 0x0000000000007918 */ /* 0x000fc60000000000 */
[----:B------:R3:W-:Y:S02]  /*0510*/  @!P3 STS [UR8+0x24], R2 ;  /* 0x00002402ff00b988 */ /* 0x0007e40008000808 */
[----:B--23--:R-:W-:Y:S02]  /*0520*/  UIMAD UR4, UR4, UR6, UR9 ;  /* 0x00000006040472a4 */ /* 0x00cfe4000f8e0209 */
[----:B------:R2:W-:Y:S02]  /*0530*/  @!P3 STS [UR8+0x20], R11 ;  /* 0x0000200bff00b988 */ /* 0x0005e40008000808 */
[----:B----4-:R-:W-:-:S04]  /*0540*/  UIMAD UR4, UR4, UR5, UR7 ;  /* 0x00000005040472a4 */ /* 0x010fc8000f8e0207 */
[----:B------:R-:W-:-:S04]  /*0550*/  UIMAD UR4, UR4, 0x180, URZ ;  /* 0x00000180040478a4 */ /* 0x000fc8000f8e02ff */
[----:B-----5:R-:W-:-:S04]  /*0560*/  UIADD3 UR24, UP0, UPT, UR4, UR20, URZ ;  /* 0x0000001404187290 */ /* 0x020fc8000ff1e0ff */
[----:B------:R-:W-:Y:S01]  /*0570*/  ULEA.HI.X.SX32 UR25, UR4, UR21, 0x1, UP0 ;  /* 0x0000001504197291 */ /* 0x000fe200080f0eff */
[----:B--2---:R-:W-:Y:S11]  /*0580*/  @P3 BRA `(.L_x_7) ;  /* 0x0000000000183947 */ /* 0x004ff60003800000 */
[----:B------:R-:W2:Y:S01]  /*0590*/  LDS R3, [UR8+0x8] ;  /* 0x00000808ff037984 */ /* 0x000ea20008000800 */
[----:B------:R-:W3:Y:S01]  /*05a0*/  LDC.64 R8, c[0x0][0x380] ;  /* 0x0000e000ff087b82 */ /* 0x000ee20000000a00 */
[----:B------:R-:W-:Y:S02]  /*05b0*/  IMAD.MOV.U32 R4, RZ, RZ, 0x70 ;  /* 0x00000070ff047424 */ /* 0x000fe400078e00ff */
[----:B---3--:R3:W-:Y:S03]  /*05c0*/  STS.64 [UR8], R8 ;  /* 0x00000008ff007988 */ /* 0x0087e60008000a08 */
[----:B--2---:R-:W-:-:S05]  /*05d0*/  LOP3.LUT R3, R3, 0x10, R4, 0xd8, !PT ;  /* 0x0000001003037812 */ /* 0x004fca00078ed804 */
[----:B------:R3:W-:Y:S02]  /*05e0*/  STS [UR8+0x8], R3 ;  /* 0x00000803ff007988 */ /* 0x0007e40008000808 */
.L_x_7:
[----:B------:R-:W-:Y:S05]  /*05f0*/  BSYNC.RECONVERGENT B0 ;  /* 0x0000000000007941 */ /* 0x000fea0003800200 */
.L_x_6:
[----:B------:R-:W-:Y:S04]  /*0600*/  BSSY.RECONVERGENT B0, `(.L_x_8) ;  /* 0x000000a000007945 */ /* 0x000fe80003800200 */
[----:B------:R-:W-:Y:S05]  /*0610*/  @P3 BRA `(.L_x_9) ;  /* 0x0000000000203947 */ /* 0x000fea0003800000 */
[----:B---3--:R-:W2:Y:S01]  /*0620*/  LDS R3, [UR8+0x34] ;  /* 0x00003408ff037984 */ /* 0x008ea20008000800 */
[----:B------:R-:W-:Y:S02]  /*0630*/  IMAD.MOV.U32 R4, RZ, RZ, 0x3f000000 ;  /* 0x3f000000ff047424 */ /* 0x000fe400078e00ff */
[----:B------:R-:W-:Y:S01]  /*0640*/  @!P3 IMAD.MOV.U32 R5, RZ, RZ, 0x3f ;  /* 0x0000003fff05b424 */ /* 0x000fe200078e00ff */
[----:B------:R-:W3:Y:S02]  /*0650*/  @!P3 LDS R8, [UR8+0x38] ;  /* 0x00003808ff08b984 */ /* 0x000ee40008000800 */
[----:B--2---:R-:W-:Y:S02]  /*0660*/  LOP3.LUT R3, R3, 0xff000000, R4, 0xb8, !PT ;  /* 0xff00000003037812 */ /* 0x004fe400078eb804 */
[----:B---3--:R-:W-:-:S03]  /*0670*/  @!P3 LOP3.LUT R4, R8, 0xff, R5, 0xb8, !PT ;  /* 0x000000ff0804b812 */ /* 0x008fc600078eb805 */
[----:B------:R2:W-:Y:S04]  /*0680*/  STS [UR8+0x34], R3 ;  /* 0x00003403ff007988 */ /* 0x0005e80008000808 */
[----:B------:R2:W-:Y:S02]  /*0690*/  @!P3 STS [UR8+0x38], R4 ;  /* 0x00003804ff00b988 */ /* 0x0005e40008000808 */
.L_x_9:
[----:B------:R-:W-:Y:S05]  /*06a0*/  BSYNC.RECONVERGENT B0 ;  /* 0x0000000000007941 */ /* 0x000fea0003800200 */
.L_x_8:
[----:B------:R-:W-:Y:S04]  /*06b0*/  BSSY.RECONVERGENT B0, `(.L_x_10) ;  /* 0x000000e000007945 */ /* 0x000fe80003800200 */
[----:B------:R-:W-:Y:S05]  /*06c0*/  @P3 BRA `(.L_x_11) ;  /* 0x0000000000303947 */ /* 0x000fea0003800000 */
[----:B--2---:R-:W2:Y:S01]  /*06d0*/  LDS R4, [UR8+0x34] ;  /* 0x00003408ff047984 */ /* 0x004ea20008000800 */
[----:B------:R-:W4:Y:S03]  /*06e0*/  LDC.64 R12, c[0x0][0x3a8] ;  /* 0x0000ea00ff0c7b82 */ /* 0x000f260000000a00 */
[----:B---3--:R-:W3:Y:S01]  /*06f0*/  LDS R3, [UR8+0x1c] ;  /* 0x00001c08ff037984 */ /* 0x008ee20008000800 */
[C---:B----4-:R-:W-:Y:S01]  /*0700*/  SHF.L.U64.HI R8, R12.reuse, 0x1, R13 ;  /* 0x000000010c087819 */ /* 0x050fe2000001020d */
[----:B------:R-:W-:-:S03]  /*0710*/  IMAD.SHL.U32 R5, R12, 0x2, RZ ;  /* 0x000000020c057824 */ /* 0x000fc600078e00ff */
[--C-:B------:R-:W-:Y:S02]  /*0720*/  SHF.R.U32.HI R10, RZ, 0x4, R8.reuse ;  /* 0x00000004ff0a7819 */ /* 0x100fe40000011608 */
[----:B------:R-:W-:-:S05]  /*0730*/  SHF.R.U64 R5, R5, 0x4, R8 ;  /* 0x0000000405057819 */ /* 0x000fca0000001208 */
[----:B------:R4:W-:Y:S01]  /*0740*/  STS [UR8+0xc], R5 ;  /* 0x00000c05ff007988 */ /* 0x0009e20008000808 */
[----:B--2---:R-:W-:Y:S02]  /*0750*/  LOP3.LUT R4, R4, 0x7, RZ, 0xb8, !PT ;  /* 0x0000000704047812 */ /* 0x004fe400078eb8ff */
[----:B---3--:R-:W-:-:S03]  /*0760*/  LOP3.LUT R3, R3, 0xf, R10, 0xb8, !PT ;  /* 0x0000000f03037812 */ /* 0x008fc600078eb80a */
[----:B------:R4:W-:Y:S04]  /*0770*/  STS [UR8+0x34], R4 ;  /* 0x00003404ff007988 */ /* 0x0009e80008000808 */
[----:B------:R4:W-:Y:S02]  /*0780*/  STS [UR8+0x1c], R3 ;  /* 0x00001c03ff007988 */ /* 0x0009e40008000808 */
.L_x_11:
[----:B------:R-:W-:Y:S05]  /*0790*/  BSYNC.RECONVERGENT B0 ;  /* 0x0000000000007941 */ /* 0x000fea0003800200 */
.L_x_10:
[----:B------:R-:W-:Y:S04]  /*07a0*/  BSSY.RECONVERGENT B1, `(.L_x_12) ;  /* 0x000001a000017945 */ /* 0x000fe80003800200 */
[----:B------:R-:W-:Y:S04]  /*07b0*/  BSSY.RELIABLE B0, `(.L_x_13) ;  /* 0x0000015000007945 */ /* 0x000fe80003800100 */
[----:B------:R-:W-:Y:S05]  /*07c0*/  @P3 BRA `(.L_x_14) ;  /* 0x0000000000203947 */ /* 0x000fea0003800000 */
[----:B--234-:R-:W2:Y:S02]  /*07d0*/  LDS R3, [UR8+0x34] ;  /* 0x00003408ff037984 */ /* 0x01cea40008000800 */
[----:B--2---:R-:W-:-:S05]  /*07e0*/  LOP3.LUT R3, R3, 0x38, RZ, 0xb8, !PT ;  /* 0x0000003803037812 */ /* 0x004fca00078eb8ff */
[----:B------:R2:W-:Y:S01]  /*07f0*/  STS [UR8+0x34], R3 ;  /* 0x00003403ff007988 */ /* 0x0005e20008000808 */
[----:B------:R-:W-:Y:S05]  /*0800*/  @P3 BRA `(.L_x_15) ;  /* 0x0000000000203947 */ /* 0x000fea0003800000 */
[----:B--2---:R-:W2:Y:S01]  /*0810*/  LDS R3, [UR8+0x8] ;  /* 0x00000808ff037984 */ /* 0x004ea20008000800 */
[----:B------:R-:W-:-:S05]  /*0820*/  IMAD.MOV.U32 R4, RZ, RZ, 0x780 ;  /* 0x00000780ff047424 */ /* 0x000fca00078e00ff */
[----:B--2---:R-:W-:-:S05]  /*0830*/  LOP3.LUT R3, R3, 0x500, R4, 0xd8, !PT ;  /* 0x0000050003037812 */ /* 0x004fca00078ed804 */
[----:B------:R5:W-:Y:S02]  /*0840*/  STS [UR8+0x8], R3 ;  /* 0x00000803ff007988 */ /* 0x000be40008000808 */
.L_x_14:
[----:B------:R-:W-:Y:S05]  /*0850*/  @P3 BRA `(.L_x_16) ;  /* 0x0000000000283947 */ /* 0x000fea0003800000 */
[----:B--2345:R-:W2:Y:S02]  /*0860*/  LDS R3, [UR8+0x8] ;  /* 0x00000808ff037984 */ /* 0x03cea40008000800 */
[----:B--2---:R-:W-:-:S05]  /*0870*/  LOP3.LUT R3, R3, 0x1800, RZ, 0xb8, !PT ;  /* 0x0000180003037812 */ /* 0x004fca00078eb8ff */
[----:B------:R3:W-:Y:S02]  /*0880*/  STS [UR8+0x8], R3 ;  /* 0x00000803ff007988 */ /* 0x0007e40008000808 */
.L_x_15:
[----:B------:R-:W-:Y:S05]  /*0890*/  @P3 BREAK.RELIABLE B0 ;  /* 0x0000000000003942 */ /* 0x000fea0003800100 */
[----:B------:R-:W-:Y:S05]  /*08a0*/  @P3 BRA `(.L_x_17) ;  /* 0x0000000000243947 */ /* 0x000fea0003800000 */
[----:B------:R-:W4:Y:S01]  /*08b0*/  LDS R4, [UR8+0x8] ;  /* 0x00000808ff047984 */ /* 0x000f220008000800 */
[----:B--23--:R-:W-:-:S05]  /*08c0*/  IMAD.MOV.U32 R3, RZ, RZ, 0x6000 ;  /* 0x00006000ff037424 */ /* 0x00cfca00078e00ff */
[----:B----4-:R-:W-:-:S04]  /*08d0*/  LOP3.LUT R3, R4, 0x6000, R3, 0xd8, !PT ;  /* 0x0000600004037812 */ /* 0x010fc800078ed803 */
[----:B------:R-:W-:-:S05]  /*08e0*/  LOP3.LUT R3, R3, 0x400000, RZ, 0xb8, !PT ;  /* 0x0040000003037812 */ /* 0x000fca00078eb8ff */
[----:B------:R2:W-:Y:S02]  /*08f0*/  STS [UR8+0x8], R3 ;  /* 0x00000803ff007988 */ /* 0x0005e40008000808 */
.L_x_16:
[----:B------:R-:W-:Y:S05]  /*0900*/  BSYNC.RELIABLE B0 ;  /* 0x0000000000007941 */ /* 0x000fea0003800100 */
.L_x_13:
[----:B--2345:R-:W2:Y:S02]  /*0910*/  @!P3 LDS R3, [UR8+0x8] ;  /* 0x00000808ff03b984 */ /* 0x03cea40008000800 */
[----:B--2---:R-:W-:-:S05]  /*0920*/  @!P3 LOP3.LUT R3, R3, 0x8000, RZ, 0xb8, !PT ;  /* 0x000080000303b812 */ /* 0x004fca00078eb8ff */
[----:B------:R4:W-:Y:S02]  /*0930*/  @!P3 STS [UR8+0x8], R3 ;  /* 0x00000803ff00b988 */ /* 0x0009e40008000808 */
.L_x_17:
[----:B------:R-:W-:Y:S05]  /*0940*/  BSYNC.RECONVERGENT B1 ;  /* 0x0000000000017941 */ /* 0x000fea0003800200 */
.L_x_12:
[----:B------:R-:W-:Y:S05]  /*0950*/  WARPSYNC.ALL ;  /* 0x0000000000007948 */ /* 0x000fea0003800000 */
[----:B------:R-:W-:Y:S01]  /*0960*/  NOP ;  /* 0x0000000000007918 */ /* 0x000fe20000000000 */
[----:B--234-:R-:W2:Y:S02]  /*0970*/  LDC R3, c[0x0][0x39c] ;  /* 0x0000e700ff037b82 */ /* 0x01cea40000000800 */
[----:B--2---:R-:W-:Y:S01]  /*0980*/  VIADD R3, R3, 0xffffffff ;  /* 0xffffffff03037836 */ /* 0x004fe20000000000 */
[----:B------:R-:W-:Y:S06]  /*0990*/  @P0 BRA `(.L_x_18) ;  /* 0x0000000000300947 */ /* 0x000fec0003800000 */
[----:B------:R-:W2:Y:S01]  /*09a0*/  S2R R4, SR_LANEID ;  /* 0x0000000000047919 */ /* 0x000ea20000000000 */
[----:B------:R-:W-:Y:S05]  /*09b0*/  WARPSYNC.ALL ;  /* 0x0000000000007948 */ /* 0x000fea0003800000 */
[----:B------:R-:W-:Y:S01]  /*09c0*/  NOP ;  /* 0x0000000000007918 */ /* 0x000fe20000000000 */
[----:B--2---:R-:W-:-:S05]  /*09d0*/  IMAD.SHL.U32 R8, R4, 0x4, RZ ;  /* 0x0000000404087824 */ /* 0x004fca00078e00ff */
[----:B------:R-:W2:Y:S01]  /*09e0*/  LDS R9, [R8+UR8] ;  /* 0x0000000808097984 */ /* 0x000ea20008000800 */
[----:B------:R-:W-:-:S05]  /*09f0*/  IADD3 R4, P1, PT, R8, UR24, RZ ;  /* 0x0000001808047c10 */ /* 0x000fca000ff3e0ff */
[----:B------:R-:W-:-:S05]  /*0a00*/  IMAD.X R5, RZ, RZ, UR25, P1 ;  /* 0x00000019ff057e24 */ /* 0x000fca00088e06ff */
[----:B--2---:R2:W3:Y:S01]  /*0a10*/  ATOMG.E.EXCH.STRONG.GPU PT, RZ, [R4], R9 ;  /* 0x0000000904ff73a8 */ /* 0x0044e200041ee100 */
[----:B------:R-:W-:-:S04]  /*0a20*/  DEPBAR {5,4,3,2,1,0} ;  /* 0x0000003f0000791a */ /* 0x000fc80000000000 */
[----:B------:R-:W4:Y:S02]  /*0a30*/  CCTL.E.C.LDCU.IV.DEEP [UR24] ;  /* 0x0000000018007540 */ /* 0x000f240009c08000 */
[----:B----4-:R2:W-:Y:S01]  /*0a40*/  UTMACCTL.IV [UR24] ;  /* 0x00000000180079b9 */ /* 0x0105e20008000000 */
[----:B------:R-:W-:Y:S01]  /*0a50*/  NOP ;  /* 0x0000000000007918 */ /* 0x000fe20000000000 */
.L_x_18:
[----:B------:R-:W-:Y:S05]  /*0a60*/  @P0 BRA `(.L_x_19) ;  /* 0x00000000000c0947 */ /* 0x000fea0003800000 */
[----:B------:R0:W-:Y:S01]  /*0a70*/  UTMACMDFLUSH ;  /* 0x00000000000079b7 */ /* 0x0001e20000000000 */
[----:B------:R-:W-:Y:S05]  /*0a80*/  @P0 BRA `(.L_x_19) ;  /* 0x0000000000040947 */ /* 0x000fea0003800000 */
[----:B------:R-:W-:-:S04]  /*0a90*/  DEPBAR.LE SB0, 0x0 ;  /* 0x000080000000791a */ /* 0x000fc80000000000 */
.L_x_19:
[----:B------:R-:W-:Y:S05]  /*0aa0*/  WARPSYNC.ALL ;  /* 0x0000000000007948 */ /* 0x000fea0003800000 */
[----:B------:R-:W-:Y:S01]  /*0ab0*/  NOP ;  /* 0x0000000000007918 */ /* 0x000fe20000000000 */
[----:B---3--:R-:W-:Y:S06]  /*0ac0*/  BAR.SYNC.DEFER_BLOCKING 0x0 ;  /* 0x0000000000007b1d */ /* 0x008fec0000010000 */
[----:B------:R-:W-:Y:S02]  /*0ad0*/  BSSY.RECONVERGENT B1, `(.L_x_20) ;  /* 0x000000b000017945 */ /* 0x000fe40003800200 */
[----:B------:R-:W-:Y:S06]  /*0ae0*/  BAR.SYNC.DEFER_BLOCKING 0x0 ;  /* 0x0000000000007b1d */ /* 0x000fec0000010000 */
[----:B------:R3:W-:Y:S01]  /*0af0*/  @!P0 STS [R7], RZ ;  /* 0x000000ff07008388 */ /* 0x0007e20000000800 */
[----:B------:R-:W-:Y:S01]  /*0b00*/  NOP ;  /* 0x0000000000007918 */ /* 0x000fe20000000000 */
[----:B------:R-:W-:Y:S05]  /*0b10*/  @P3 BRA `(.L_x_21) ;  /* 0x0000000000183947 */ /* 0x000fea0003800000 */
[----:B--2---:R-:W2:Y:S01]  /*0b20*/  LDS R4, [UR8+0x8] ;  /* 0x00000808ff047984 */ /* 0x004ea20008000800 */
[----:B------:R-:W4:Y:S01]  /*0b30*/  LDC.64 R8, c[0x0][0x388] ;  /* 0x0000e200ff087b82 */ /* 0x000f220000000a00 */
[----:B------:R-:W-:Y:S02]  /*0b40*/  IMAD.MOV.U32 R5, RZ, RZ, 0x70 ;  /* 0x00000070ff057424 */ /* 0x000fe400078e00ff */
[----:B----4-:R4:W-:Y:S03]  /*0b50*/  STS.64 [UR8], R8 ;  /* 0x00000008ff007988 */ /* 0x0109e60008000a08 */
[----:B--2---:R-:W-:-:S05]  /*0b60*/  LOP3.LUT R4, R4, 0x10, R5, 0xd8, !PT ;  /* 0x0000001004047812 */ /* 0x004fca00078ed805 */
[----:B------:R4:W-:Y:S02]  /*0b70*/  STS [UR8+0x8], R4 ;  /* 0x00000804ff007988 */ /* 0x0009e40008000808 */
.L_x_21:
[----:B--2---:R-:W-:Y:S05]  /*0b80*/  BSYNC.RECONVERGENT B1 ;  /* 0x0000000000017941 */ /* 0x004fea0003800200 */
.L_x_20:
[----:B------:R-:W-:Y:S04]  /*0b90*/  BSSY.RECONVERGENT B1, `(.L_x_22) ;  /* 0x000000a000017945 */ /* 0x000fe80003800200 */
[----:B------:R-:W-:Y:S05]  /*0ba0*/  @P3 BRA `(.L_x_23) ;  /* 0x0000000000203947 */ /* 0x000fea0003800000 */
[----:B----4-:R-:W2:Y:S01]  /*0bb0*/  LDS R4, [UR8+0x34] ;  /* 0x00003408ff047984 */ /* 0x010ea20008000800 */
[----:B------:R-:W-:Y:S02]  /*0bc0*/  IMAD.MOV.U32 R9, RZ, RZ, 0x3f000000 ;  /* 0x3f000000ff097424 */ /* 0x000fe400078e00ff */
[----:B------:R-:W-:Y:S01]  /*0bd0*/  @!P3 IMAD.MOV.U32 R8, RZ, RZ, 0x3f ;  /* 0x0000003fff08b424 */ /* 0x000fe200078e00ff */
[----:B------:R-:W4:Y:S02]  /*0be0*/  @!P3 LDS R5, [UR8+0x38] ;  /* 0x00003808ff05b984 */ /* 0x000f240008000800 */
[----:B--2---:R-:W-:Y:S02]  /*0bf0*/  LOP3.LUT R4, R4, 0xff000000, R9, 0xb8, !PT ;  /* 0xff00000004047812 */ /* 0x004fe400078eb809 */
[----:B----4-:R-:W-:-:S03]  /*0c00*/  @!P3 LOP3.LUT R5, R5, 0xff, R8, 0xb8, !PT ;  /* 0x000000ff0505b812 */ /* 0x010fc600078eb808 */
[----:B------:R2:W-:Y:S04]  /*0c10*/  STS [UR8+0x34], R4 ;  /* 0x00003404ff007988 */ /* 0x0005e80008000808 */
[----:B------:R2:W-:Y:S02]  /*0c20*/  @!P3 STS [UR8+0x38], R5 ;  /* 0x00003805ff00b988 */ /* 0x0005e40008000808 */
.L_x_23:
[----:B------:R-:W-:Y:S05]  /*0c30*/  BSYNC.RECONVERGENT B1 ;  /* 0x0000000000017941 */ /* 0x000fea0003800200 */
.L_x_22:
[----:B------:R-:W-:Y:S04]  /*0c40*/  BSSY.RECONVERGENT B1, `(.L_x_24) ;  /* 0x0000004000017945 */ /* 0x000fe80003800200 */
[----:B------:R-:W-:Y:S05]  /*0c50*/  @P3 BRA `(.L_x_25) ;  /* 0x0000000000083947 */ /* 0x000fea0003800000 */
[----:B------:R5:W-:Y:S04]  /*0c60*/  STS [UR8+0x24], R11 ;  /* 0x0000240bff007988 */ /* 0x000be80008000808 */
[----:B------:R5:W-:Y:S02]  /*0c70*/  STS [UR8+0x20], R3 ;  /* 0x00002003ff007988 */ /* 0x000be40008000808 */
.L_x_25:
[----:B------:R-:W-:Y:S05]  /*0c80*/  BSYNC.RECONVERGENT B1 ;  /* 0x0000000000017941 */ /* 0x000fea0003800200 */
.L_x_24:
[----:B------:R-:W-:Y:S04]  /*0c90*/  BSSY.RECONVERGENT B1, `(.L_x_26) ;  /* 0x000000e000017945 */ /* 0x000fe80003800200 */
[----:B------:R-:W-:Y:S05]  /*0ca0*/  @P3 BRA `(.L_x_27) ;  /* 0x0000000000303947 */ /* 0x000fea0003800000 */
[----:B--2---:R-:W2:Y:S01]  /*0cb0*/  LDS R5, [UR8+0x34] ;  /* 0x00003408ff057984 */ /* 0x004ea20008000800 */
[----:B----4-:R-:W4:Y:S03]  /*0cc0*/  LDC.64 R8, c[0x0][0x3b0] ;  /* 0x0000ec00ff087b82 */ /* 0x010f260000000a00 */
[----:B------:R-:W3:Y:S01]  /*0cd0*/  LDS R4, [UR8+0x1c] ;  /* 0x00001c08ff047984 */ /* 0x000ee20008000800 */
[C---:B----4-:R-:W-:Y:S01]  /*0ce0*/  SHF.L.U64.HI R9, R8.reuse, 0x1, R9 ;  /* 0x0000000108097819 */ /* 0x050fe20000010209 */
[----:B------:R-:W-:-:S03]  /*0cf0*/  IMAD.SHL.U32 R8, R8, 0x2, RZ ;  /* 0x0000000208087824 */ /* 0x000fc600078e00ff */
[--C-:B-----5:R-:W-:Y:S02]  /*0d00*/  SHF.R.U32.HI R11, RZ, 0x4, R9.reuse ;  /* 0x00000004ff0b7819 */ /* 0x120fe40000011609 */
[----:B------:R-:W-:-:S05]  /*0d10*/  SHF.R.U64 R8, R8, 0x4, R9 ;  /* 0x0000000408087819 */ /* 0x000fca0000001209 */
[----:B------:R4:W-:Y:S01]  /*0d20*/  STS [UR8+0xc], R8 ;  /* 0x00000c08ff007988 */ /* 0x0009e20008000808 */
[----:B--2---:R-:W-:Y:S02]  /*0d30*/  LOP3.LUT R5, R5, 0x7, RZ, 0xb8, !PT ;  /* 0x0000000705057812 */ /* 0x004fe400078eb8ff */
[----:B---3--:R-:W-:-:S03]  /*0d40*/  LOP3.LUT R4, R4, 0xf, R11, 0xb8, !PT ;  /* 0x0000000f04047812 */ /* 0x008fc600078eb80b */
[----:B------:R4:W-:Y:S04]  /*0d50*/  STS [UR8+0x34], R5 ;  /* 0x00003405ff007988 */ /* 0x0009e80008000808 */
[----:B------:R4:W-:Y:S02]  /*0d60*/  STS [UR8+0x1c], R4 ;  /* 0x00001c04ff007988 */ /* 0x0009e40008000808 */
.L_x_27:
[----:B------:R-:W-:Y:S05]  /*0d70*/  BSYNC.RECONVERGENT B1 ;  /* 0x0000000000017941 */ /* 0x000fea0003800200 */
.L_x_26:
[----:B------:R-:W-:Y:S04]  /*0d80*/  BSSY.RECONVERGENT B2, `(.L_x_28) ;  /* 0x000001a000027945 */ /* 0x000fe80003800200 */
[----:B------:R-:W-:Y:S04]  /*0d90*/  BSSY.RELIABLE B1, `(.L_x_29) ;  /* 0x0000015000017945 */ /* 0x000fe80003800100 */
[----:B------:R-:W-:Y:S05]  /*0da0*/  @P3 BRA `(.L_x_30) ;  /* 0x0000000000203947 */ /* 0x000fea0003800000 */
[----:B--2-4-:R-:W2:Y:S02]  /*0db0*/  LDS R4, [UR8+0x34] ;  /* 0x00003408ff047984 */ /* 0x014ea40008000800 */
[----:B--2---:R-:W-:-:S05]  /*0dc0*/  LOP3.LUT R4, R4, 0x38, RZ, 0xb8, !PT ;  /* 0x0000003804047812 */ /* 0x004fca00078eb8ff */
[----:B------:R2:W-:Y:S01]  /*0dd0*/  STS [UR8+0x34], R4 ;  /* 0x00003404ff007988 */ /* 0x0005e20008000808 */
[----:B------:R-:W-:Y:S05]  /*0de0*/  @P3 BRA `(.L_x_31) ;  /* 0x0000000000203947 */ /* 0x000fea0003800000 */
[----:B--2---:R-:W2:Y:S01]  /*0df0*/  LDS R4, [UR8+0x8] ;  /* 0x00000808ff047984 */ /* 0x004ea20008000800 */
[----:B------:R-:W-:-:S05]  /*0e00*/  IMAD.MOV.U32 R5, RZ, RZ, 0x780 ;  /* 0x00000780ff057424 */ /* 0x000fca00078e00ff */
[----:B--2---:R-:W-:-:S05]  /*0e10*/  LOP3.LUT R4, R4, 0x500, R5, 0xd8, !PT ;  /* 0x0000050004047812 */ /* 0x004fca00078ed805 */
[----:B------:R2:W-:Y:S02]  /*0e20*/  STS [UR8+0x8], R4 ;  /* 0x00000804ff007988 */ /* 0x0005e40008000808 */
.L_x_30:
[----:B------:R-:W-:Y:S05]  /*0e30*/  @P3 BRA `(.L_x_32) ;  /* 0x0000000000283947 */ /* 0x000fea0003800000 */
[----:B--2-4-:R-:W2:Y:S02]  /*0e40*/  LDS R4, [UR8+0x8] ;  /* 0x00000808ff047984 */ /* 0x014ea40008000800 */
[----:B--2---:R-:W-:-:S05]  /*0e50*/  LOP3.LUT R4, R4, 0x1800, RZ, 0xb8, !PT ;  /* 0x0000180004047812 */ /* 0x004fca00078eb8ff */
[----:B------:R4:W-:Y:S02]  /*0e60*/  STS [UR8+0x8], R4 ;  /* 0x00000804ff007988 */ /* 0x0009e40008000808 */
.L_x_31:
[----:B------:R-:W-:Y:S05]  /*0e70*/  @P3 BREAK.RELIABLE B1 ;  /* 0x0000000000013942 */ /* 0x000fea0003800100 */
[----:B------:R-:W-:Y:S05]  /*0e80*/  @P3 BRA `(.L_x_33) ;  /* 0x0000000000243947 */ /* 0x000fea0003800000 */
[----:B--2-4-:R-:W2:Y:S01]  /*0e90*/  LDS R4, [UR8+0x8] ;  /* 0x00000808ff047984 */ /* 0x014ea20008000800 */
[----:B------:R-:W-:-:S05]  /*0ea0*/  IMAD.MOV.U32 R5, RZ, RZ, 0x6000 ;  /* 0x00006000ff057424 */ /* 0x000fca00078e00ff */
[----:B--2---:R-:W-:-:S04]  /*0eb0*/  LOP3.LUT R4, R4, 0x6000, R5, 0xd8, !PT ;  /* 0x0000600004047812 */ /* 0x004fc800078ed805 */
[----:B------:R-:W-:-:S05]  /*0ec0*/  LOP3.LUT R4, R4, 0x400000, RZ, 0xb8, !PT ;  /* 0x0040000004047812 */ /* 0x000fca00078eb8ff */
[----:B------:R2:W-:Y:S02]  /*0ed0*/  STS [UR8+0x8], R4 ;  /* 0x00000804ff007988 */ /* 0x0005e40008000808 */
.L_x_32:
[----:B------:R-:W-:Y:S05]  /*0ee0*/  BSYNC.RELIABLE B1 ;  /* 0x0000000000017941 */ /* 0x000fea0003800100 */
.L_x_29:
[----:B--2-4-:R-:W2:Y:S02]  /*0ef0*/  @!P3 LDS R4, [UR8+0x8] ;  /* 0x00000808ff04b984 */ /* 0x014ea40008000800 */
[----:B--2---:R-:W-:-:S05]  /*0f00*/  @!P3 LOP3.LUT R4, R4, 0x8000, RZ, 0xb8, !PT ;  /* 0x000080000404b812 */ /* 0x004fca00078eb8ff */
[----:B------:R2:W-:Y:S02]  /*0f10*/  @!P3 STS [UR8+0x8], R4 ;  /* 0x00000804ff00b988 */ /* 0x0005e40008000808 */
.L_x_33:
[----:B------:R-:W-:Y:S05]  /*0f20*/  BSYNC.RECONVERGENT B2 ;  /* 0x0000000000027941 */ /* 0x000fea0003800200 */
.L_x_28:
[----:B------:R-:W-:Y:S05]  /*0f30*/  WARPSYNC.ALL ;  /* 0x0000000000007948 */ /* 0x000fea0003800000 */
[----:B------:R-:W-:Y:S01]  /*0f40*/  NOP ;  /* 0x0000000000007918 */ /* 0x000fe20000000000 */
[----:B------:R-:W-:-:S04]  /*0f50*/  UIADD3 UR5, UPT, UPT, UR4, 0x80, URZ ;  /* 0x0000008004057890 */ /* 0x000fc8000fffe0ff */
[----:B------:R-:W-:-:S04]  /*0f60*/  UIADD3 UR26, UP0, UPT, UR5, UR20, URZ ;  /* 0x00000014051a7290 */ /* 0x000fc8000ff1e0ff */
[----:B------:R-:W-:Y:S01]  /*0f70*/  ULEA.HI.X.SX32 UR27, UR5, UR21, 0x1, UP0 ;  /* 0x00000015051b7291 */ /* 0x000fe200080f0eff */
[----:B------:R-:W-:Y:S11]  /*0f80*/  @P0 BRA `(.L_x_34) ;  /* 0x0000000000300947 */ /* 0x000ff60003800000 */
[----:B--2-4-:R-:W2:Y:S01]  /*0f90*/  S2R R4, SR_LANEID ;  /* 0x0000000000047919 */ /* 0x014ea20000000000 */
[----:B------:R-:W-:Y:S05]  /*0fa0*/  WARPSYNC.ALL ;  /* 0x0000000000007948 */ /* 0x000fea0003800000 */
[----:B------:R-:W-:Y:S01]  /*0fb0*/  NOP ;  /* 0x0000000000007918 */ /* 0x000fe20000000000 */
[----:B--2---:R-:W-:-:S05]  /*0fc0*/  IMAD.SHL.U32 R8, R4, 0x4, RZ ;  /* 0x0000000404087824 */ /* 0x004fca00078e00ff */
[----:B------:R-:W2:Y:S01]  /*0fd0*/  LDS R9, [R8+UR8] ;  /* 0x0000000808097984 */ /* 0x000ea20008000800 */
[----:B------:R-:W-:-:S05]  /*0fe0*/  IADD3 R4, P1, PT, R8, UR26, RZ ;  /* 0x0000001a08047c10 */ /* 0x000fca000ff3e0ff */
[----:B------:R-:W-:-:S05]  /*0ff0*/  IMAD.X R5, RZ, RZ, UR27, P1 ;  /* 0x0000001bff057e24 */ /* 0x000fca00088e06ff */
[----:B--2---:R2:W4:Y:S01]  /*1000*/  ATOMG.E.EXCH.STRONG.GPU PT, RZ, [R4], R9 ;  /* 0x0000000904ff73a8 */ /* 0x00452200041ee100 */
[----:B------:R-:W-:-:S04]  /*1010*/  DEPBAR {5,4,3,2,1,0} ;  /* 0x0000003f0000791a */ /* 0x000fc80000000000 */
[----:B------:R-:W3:Y:S02]  /*1020*/  CCTL.E.C.LDCU.IV.DEEP [UR26] ;  /* 0x000000001a007540 */ /* 0x000ee40009c08000 */
[----:B---3--:R2:W-:Y:S01]  /*1030*/  UTMACCTL.IV [UR26] ;  /* 0x000000001a0079b9 */ /* 0x0085e20008000000 */
[----:B------:R-:W-:Y:S01]  /*1040*/  NOP ;  /* 0x0000000000007918 */ /* 0x000fe20000000000 */
.L_x_34:
[----:B------:R-:W-:Y:S05]  /*1050*/  @P0 BRA `(.L_x_35) ;  /* 0x00000000000c0947 */ /* 0x000fea0003800000 */
[----:B------:R0:W-:Y:S01]  /*1060*/  UTMACMDFLUSH ;  /* 0x00000000000079b7 */ /* 0x0001e20000000000 */
[----:B------:R-:W-:Y:S05]  /*1070*/  @P0 BRA `(.L_x_35) ;  /* 0x0000000000040947 */ /* 0x000fea0003800000 */
[----:B------:R-:W-:-:S04]  /*1080*/  DEPBAR.LE SB0, 0x0 ;  /* 0x000080000000791a */ /* 0x000fc80000000000 */
.L_x_35:
[----:B------:R-:W-:Y:S05]  /*1090*/  WARPSYNC.ALL ;  /* 0x0000000000007948 */ /* 0x000fea0003800000 */
[----:B------:R-:W-:Y:S01]  /*10a0*/  NOP ;  /* 0x0000000000007918 */ /* 0x000fe20000000000 */
[----:B----4-:R-:W-:Y:S06]  /*10b0*/  BAR.SYNC.DEFER_BLOCKING 0x0 ;  /* 0x0000000000007b1d */ /* 0x010fec0000010000 */
[----:B------:R-:W-:Y:S02]  /*10c0*/  BSSY.RECONVERGENT B2, `(.L_x_36) ;  /* 0x000000b000027945 */ /* 0x000fe40003800200 */
[----:B------:R-:W-:Y:S06]  /*10d0*/  BAR.SYNC.DEFER_BLOCKING 0x0 ;  /* 0x0000000000007b1d */ /* 0x000fec0000010000 */
[----:B------:R4:W-:Y:S01]  /*10e0*/  @!P0 STS [R7], RZ ;  /* 0x000000ff07008388 */ /* 0x0009e20000000800 */
[----:B------:R-:W-:Y:S01]  /*10f0*/  NOP ;  /* 0x0000000000007918 */ /* 0x000fe20000000000 */
[----:B------:R-:W-:Y:S05]  /*1100*/  @P3 BRA `(.L_x_37) ;  /* 0x0000000000183947 */ /* 0x000fea0003800000 */
[----:B--2---:R-:W2:Y:S01]  /*1110*/  LDS R4, [UR8+0x8] ;  /* 0x00000808ff047984 */ /* 0x004ea20008000800 */
[----:B------:R-:W3:Y:S01]  /*1120*/  LDC.64 R8, c[0x0][0x390] ;  /* 0x0000e400ff087b82 */ /* 0x000ee20000000a00 */
[----:B------:R-:W-:Y:S02]  /*1130*/  IMAD.MOV.U32 R5, RZ, RZ, 0x70 ;  /* 0x00000070ff057424 */ /* 0x000fe400078e00ff */
[----:B---3--:R3:W-:Y:S03]  /*1140*/  STS.64 [UR8], R8 ;  /* 0x00000008ff007988 */ /* 0x0087e60008000a08 */
[----:B--2---:R-:W-:-:S05]  /*1150*/  LOP3.LUT R4, R4, 0x10, R5, 0xd8, !PT ;  /* 0x0000001004047812 */ /* 0x004fca00078ed805 */
[----:B------:R3:W-:Y:S02]  /*1160*/  STS [UR8+0x8], R4 ;  /* 0x00000804ff007988 */ /* 0x0007e40008000808 */
.L_x_37:
[----:B--2---:R-:W-:Y:S05]  /*1170*/  BSYNC.RECONVERGENT B2 ;  /* 0x0000000000027941 */ /* 0x004fea0003800200 */
.L_x_36:
[----:B------:R-:W-:Y:S04]  /*1180*/  BSSY.RECONVERGENT B3, `(.L_x_38) ;  /* 0x0000011000037945 */ /* 0x000fe80003800200 */
[----:B------:R-:W-:Y:S04]  /*1190*/  BSSY.RELIABLE B2, `(.L_x_39) ;  /* 0x000000e000027945 */ /* 0x000fe80003800100 */
[----:B------:R-:W-:Y:S05]  /*11a0*/  @P3 BRA `(.L_x_40) ;  /* 0x0000000000243947 */ /* 0x000fea0003800000 */
[----:B---3--:R-:W2:Y:S01]  /*11b0*/  LDS R4, [UR8+0x34] ;  /* 0x00003408ff047984 */ /* 0x008ea20008000800 */
[----:B------:R-:W-:-:S05]  /*11c0*/  IMAD.MOV.U32 R5, RZ, RZ, 0x3f000000 ;  /* 0x3f000000ff057424 */ /* 0x000fca00078e00ff */
[----:B--2---:R-:W-:-:S05]  /*11d0*/  LOP3.LUT R4, R4, 0xff000000, R5, 0xb8, !PT ;  /* 0xff00000004047812 */ /* 0x004fca00078eb805 */
[----:B------:R2:W-:Y:S01]  /*11e0*/  STS [UR8+0x34], R4 ;  /* 0x00003404ff007988 */ /* 0x0005e20008000808 */
[----:B------:R-:W-:Y:S05]  /*11f0*/  @P3 BRA `(.L_x_41) ;  /* 0x00000000001c3947 */ /* 0x000fea0003800000 */
[----:B--2---:R-:W2:Y:S01]  /*1200*/  LDS R4, [UR8+0x38] ;  /* 0x00003808ff047984 */ /* 0x004ea20008000800 */
[----:B------:R-:W-:-:S05]  /*1210*/  IMAD.MOV.U32 R5, RZ, RZ, 0x3f ;  /* 0x0000003fff057424 */ /* 0x000fca00078e00ff */
[----:B--2---:R-:W-:-:S05]  /*1220*/  LOP3.LUT R4, R4, 0xff, R5, 0xb8, !PT ;  /* 0x000000ff04047812 */ /* 0x004fca00078eb805 */
[----:B------:R2:W-:Y:S02]  /*1230*/  STS [UR8+0x38], R4 ;  /* 0x00003804ff007988 */ /* 0x0005e40008000808 */
.L_x_40:
[----:B------:R-:W-:Y:S05]  /*1240*/  @P3 BREAK.RELIABLE B2 ;  /* 0x0000000000023942 */ /* 0x000fea0003800100 */
[----:B------:R-:W-:Y:S05]  /*1250*/  @P3 BRA `(.L_x_42) ;  /* 0x00000000000c3947 */ /* 0x000fea0003800000 */
[----:B------:R2:W-:Y:S02]  /*1260*/  STS [UR8+0x20], R3 ;  /* 0x00002003ff007988 */ /* 0x0005e40008000808 */
.L_x_41:
[----:B------:R-:W-:Y:S05]  /*1270*/  BSYNC.RELIABLE B2 ;  /* 0x0000000000027941 */ /* 0x000fea0003800100 */
.L_x_39:
[----:B------:R2:W-:Y:S02]  /*1280*/  @!P3 STS [UR8+0x24], R2 ;  /* 0x00002402ff00b988 */ /* 0x0005e40008000808 */
.L_x_42:
[----:B------:R-:W-:Y:S05]  /*1290*/  BSYNC.RECONVERGENT B3 ;  /* 0x0000000000037941 */ /* 0x000fea0003800200 */
.L_x_38:
[----:B------:R-:W-:Y:S05]  /*12a0*/  WARPSYNC.ALL ;  /* 0x0000000000007948 */ /* 0x000fea0003800000 */
[----:B------:R-:W-:Y:S01]  /*12b0*/  NOP ;  /* 0x0000000000007918 */ /* 0x000fe20000000000 */
[----:B------:R-:W-:Y:S04]  /*12c0*/  BSSY.RECONVERGENT B3, `(.L_x_43) ;  /* 0x000000e000037945 */ /* 0x000fe80003800200 */
[----:B------:R-:W-:Y:S05]  /*12d0*/  @P3 BRA `(.L_x_44) ;  /* 0x0000000000303947 */ /* 0x000fea0003800000 */
[----:B--2--5:R-:W2:Y:S01]  /*12e0*/  LDS R3, [UR8+0x34] ;  /* 0x00003408ff037984 */ /* 0x024ea20008000800 */
[----:B---3--:R-:W3:Y:S03]  /*12f0*/  LDC.64 R4, c[0x0][0x3b8] ;  /* 0x0000ee00ff047b82 */ /* 0x008ee60000000a00 */
[----:B------:R-:W5:Y:S01]  /*1300*/  LDS R2, [UR8+0x1c] ;  /* 0x00001c08ff027984 */ /* 0x000f620008000800 */
[C---:B---3--:R-:W-:Y:S01]  /*1310*/  SHF.L.U64.HI R5, R4.reuse, 0x1, R5 ;  /* 0x0000000104057819 */ /* 0x048fe20000010205 */
[----:B------:R-:W-:-:S03]  /*1320*/  IMAD.SHL.U32 R4, R4, 0x2, RZ ;  /* 0x0000000204047824 */ /* 0x000fc600078e00ff */
[--C-:B----4-:R-:W-:Y:S02]  /*1330*/  SHF.R.U32.HI R7, RZ, 0x4, R5.reuse ;  /* 0x00000004ff077819 */ /* 0x110fe40000011605 */
[----:B------:R-:W-:-:S05]  /*1340*/  SHF.R.U64 R4, R4, 0x4, R5 ;  /* 0x0000000404047819 */ /* 0x000fca0000001205 */
[----:B------:R3:W-:Y:S01]  /*1350*/  STS [UR8+0xc], R4 ;  /* 0x00000c04ff007988 */ /* 0x0007e20008000808 */
[----:B--2---:R-:W-:Y:S02]  /*1360*/  LOP3.LUT R3, R3, 0x7, RZ, 0xb8, !PT ;  /* 0x0000000703037812 */ /* 0x004fe400078eb8ff */
[----:B-----5:R-:W-:-:S03]  /*1370*/  LOP3.LUT R2, R2, 0xf, R7, 0xb8, !PT ;  /* 0x0000000f02027812 */ /* 0x020fc600078eb807 */
[----:B------:R3:W-:Y:S04]  /*1380*/  STS [UR8+0x34], R3 ;  /* 0x00003403ff007988 */ /* 0x0007e80008000808 */
[----:B------:R3:W-:Y:S02]  /*1390*/  STS [UR8+0x1c], R2 ;  /* 0x00001c02ff007988 */ /* 0x0007e40008000808 */
.L_x_44:
[----:B------:R-:W-:Y:S05]  /*13a0*/  BSYNC.RECONVERGENT B3 ;  /* 0x0000000000037941 */ /* 0x000fea0003800200 */
.L_x_43:
[----:B------:R-:W-:Y:S04]  /*13b0*/  BSSY.RECONVERGENT B4, `(.L_x_45) ;  /* 0x000001a000047945 */ /* 0x000fe80003800200 */
[----:B------:R-:W-:Y:S04]  /*13c0*/  BSSY.RELIABLE B3, `(.L_x_46) ;  /* 0x0000015000037945 */ /* 0x000fe80003800100 */
[----:B------:R-:W-:Y:S05]  /*13d0*/  @P3 BRA `(.L_x_47) ;  /* 0x0000000000203947 */ /* 0x000fea0003800000 */
[----:B--23--:R-:W2:Y:S02]  /*13e0*/  LDS R2, [UR8+0x34] ;  /* 0x00003408ff027984 */ /* 0x00cea40008000800 */
[----:B--2---:R-:W-:-:S05]  /*13f0*/  LOP3.LUT R2, R2, 0x38, RZ, 0xb8, !PT ;  /* 0x0000003802027812 */ /* 0x004fca00078eb8ff */
[----:B------:R2:W-:Y:S01]  /*1400*/  STS [UR8+0x34], R2 ;  /* 0x00003402ff007988 */ /* 0x0005e20008000808 */
[----:B------:R-:W-:Y:S05]  /*1410*/  @P3 BRA `(.L_x_48) ;  /* 0x0000000000203947 */ /* 0x000fea0003800000 */
[----:B--2---:R-:W2:Y:S01]  /*1420*/  LDS R2, [UR8+0x8] ;  /* 0x00000808ff027984 */ /* 0x004ea20008000800 */
[----:B-----5:R-:W-:-:S05]  /*1430*/  IMAD.MOV.U32 R3, RZ, RZ, 0x780 ;  /* 0x00000780ff037424 */ /* 0x020fca00078e00ff */
[----:B--2---:R-:W-:-:S05]  /*1440*/  LOP3.LUT R2, R2, 0x500, R3, 0xd8, !PT ;  /* 0x0000050002027812 */ /* 0x004fca00078ed803 */
[----:B------:R2:W-:Y:S02]  /*1450*/  STS [UR8+0x8], R2 ;  /* 0x00000802ff007988 */ /* 0x0005e40008000808 */
.L_x_47:
[----:B------:R-:W-:Y:S05]  /*1460*/  @P3 BRA `(.L_x_49) ;  /* 0x0000000000283947 */ /* 0x000fea0003800000 */
[----:B--23--:R-:W2:Y:S02]  /*1470*/  LDS R2, [UR8+0x8] ;  /* 0x00000808ff027984 */ /* 0x00cea40008000800 */
[----:B--2---:R-:W-:-:S05]  /*1480*/  LOP3.LUT R2, R2, 0x1800, RZ, 0xb8, !PT ;  /* 0x0000180002027812 */ /* 0x004fca00078eb8ff */
[----:B------:R3:W-:Y:S02]  /*1490*/  STS [UR8+0x8], R2 ;  /* 0x00000802ff007988 */ /* 0x0007e40008000808 */
.L_x_48:
[----:B------:R-:W-:Y:S05]  /*14a0*/  @P3 BREAK.RELIABLE B3 ;  /* 0x0000000000033942 */ /* 0x000fea0003800100 */
[----:B------:R-:W-:Y:S05]  /*14b0*/  @P3 BRA `(.L_x_50) ;  /* 0x0000000000243947 */ /* 0x000fea0003800000 */
[----:B--23--:R-:W2:Y:S01]  /*14c0*/  LDS R2, [UR8+0x8] ;  /* 0x00000808ff027984 */ /* 0x00cea20008000800 */
[----:B-----5:R-:W-:-:S05]  /*14d0*/  IMAD.MOV.U32 R3, RZ, RZ, 0x6000 ;  /* 0x00006000ff037424 */ /* 0x020fca00078e00ff */
[----:B--2---:R-:W-:-:S04]  /*14e0*/  LOP3.LUT R2, R2, 0x6000, R3, 0xd8, !PT ;  /* 0x0000600002027812 */ /* 0x004fc800078ed803 */
[----:B------:R-:W-:-:S05]  /*14f0*/  LOP3.LUT R2, R2, 0x400000, RZ, 0xb8, !PT ;  /* 0x0040000002027812 */ /* 0x000fca00078eb8ff */
[----:B------:R2:W-:Y:S02]  /*1500*/  STS [UR8+0x8], R2 ;  /* 0x00000802ff007988 */ /* 0x0005e40008000808 */
.L_x_49:
[----:B------:R-:W-:Y:S05]  /*1510*/  BSYNC.RELIABLE B3 ;  /* 0x0000000000037941 */ /* 0x000fea0003800100 */
.L_x_46:
[----:B--23--:R-:W2:Y:S02]  /*1520*/  @!P3 LDS R2, [UR8+0x8] ;  /* 0x00000808ff02b984 */ /* 0x00cea40008000800 */
[----:B--2---:R-:W-:-:S05]  /*1530*/  @!P3 LOP3.LUT R2, R2, 0x8000, RZ, 0xb8, !PT ;  /* 0x000080000202b812 */ /* 0x004fca00078eb8ff */
[----:B------:R2:W-:Y:S02]  /*1540*/  @!P3 STS [UR8+0x8], R2 ;  /* 0x00000802ff00b988 */ /* 0x0005e40008000808 */
.L_x_50:
[----:B------:R-:W-:Y:S05]  /*1550*/  BSYNC.RECONVERGENT B4 ;  /* 0x0000000000047941 */ /* 0x000fea0003800200 */
.L_x_45:
[----:B------:R-:W-:Y:S05]  /*1560*/  WARPSYNC.ALL ;  /* 0x0000000000007948 */ /* 0x000fea0003800000 */
[----:B------:R-:W-:Y:S01]  /*1570*/  NOP ;  /* 0x0000000000007918 */ /* 0x000fe20000000000 */
[----:B------:R-:W-:-:S04]  /*1580*/  UIADD3 UR4, UPT, UPT, UR4, 0x100, URZ ;  /* 0x0000010004047890 */ /* 0x000fc8000fffe0ff */
[----:B------:R-:W-:-:S04]  /*1590*/  UIADD3 UR20, UP0, UPT, UR4, UR20, URZ ;  /* 0x0000001404147290 */ /* 0x000fc8000ff1e0ff */
[----:B------:R-:W-:Y:S01]  /*15a0*/  ULEA.HI.X.SX32 UR21, UR4, UR21, 0x1, UP0 ;  /* 0x0000001504157291 */ /* 0x000fe200080f0eff */
[----:B------:R-:W-:Y:S11]  /*15b0*/  @P0 BRA `(.L_x_51) ;  /* 0x0000000000300947 */ /* 0x000ff60003800000 */
[----:B--23--:R-:W2:Y:S01]  /*15c0*/  S2R R2, SR_LANEID ;  /* 0x0000000000027919 */ /* 0x00cea20000000000 */
[----:B------:R-:W-:Y:S05]  /*15d0*/  WARPSYNC.ALL ;  /* 0x0000000000007948 */ /* 0x000fea0003800000 */
[----:B------:R-:W-:Y:S01]  /*15e0*/  NOP ;  /* 0x0000000000007918 */ /* 0x000fe20000000000 */
[----:B--2---:R-:W-:-:S05]  /*15f0*/  IMAD.SHL.U32 R4, R2, 0x4, RZ ;  /* 0x0000000402047824 */ /* 0x004fca00078e00ff */
[----:B------:R-:W2:Y:S01]  /*1600*/  LDS R5, [R4+UR8] ;  /* 0x0000000804057984 */ /* 0x000ea20008000800 */
[----:B------:R-:W-:-:S05]  /*1610*/  IADD3 R2, P1, PT, R4, UR20, RZ ;  /* 0x0000001404027c10 */ /* 0x000fca000ff3e0ff */
[----:B-----5:R-:W-:-:S05]  /*1620*/  IMAD.X R3, RZ, RZ, UR21, P1 ;  /* 0x00000015ff037e24 */ /* 0x020fca00088e06ff */
[----:B--2---:R2:W3:Y:S01]  /*1630*/  ATOMG.E.EXCH.STRONG.GPU PT, RZ, [R2], R5 ;  /* 0x0000000502ff73a8 */ /* 0x0044e200041ee100 */
[----:B------:R-:W-:-:S04]  /*1640*/  DEPBAR {5,4,3,2,1,0} ;  /* 0x0000003f0000791a */ /* 0x000fc80000000000 */
[----:B------:R-:W5:Y:S02]  /*1650*/  CCTL.E.C.LDCU.IV.DEEP [UR20] ;  /* 0x0000000014007540 */ /* 0x000f640009c08000 */
[----:B-----5:R2:W-:Y:S01]  /*1660*/  UTMACCTL.IV [UR20] ;  /* 0x00000000140079b9 */ /* 0x0205e20008000000 */
[----:B------:R-:W-:Y:S01]  /*1670*/  NOP ;  /* 0x0000000000007918 */ /* 0x000fe20000000000 */
.L_x_51:
[----:B------:R-:W-:Y:S05]  /*1680*/  @P0 BRA `(.L_x_52) ;  /* 0x00000000000c0947 */ /* 0x000fea0003800000 */
[----:B------:R0:W-:Y:S01]  /*1690*/  UTMACMDFLUSH ;  /* 0x00000000000079b7 */ /* 0x0001e20000000000 */
[----:B------:R-:W-:Y:S05]  /*16a0*/  @P0 BRA `(.L_x_52) ;  /* 0x0000000000040947 */ /* 0x000fea0003800000 */
[----:B------:R-:W-:-:S04]  /*16b0*/  DEPBAR.LE SB0, 0x0 ;  /* 0x000080000000791a */ /* 0x000fc80000000000 */
.L_x_52:
[----:B------:R-:W-:Y:S05]  /*16c0*/  WARPSYNC.ALL ;  /* 0x0000000000007948 */ /* 0x000fea0003800000 */
[----:B------:R-:W-:Y:S01]  /*16d0*/  NOP ;  /* 0x0000000000007918 */ /* 0x000fe20000000000 */
[----:B---3--:R-:W-:Y:S01]  /*16e0*/  BAR.SYNC.DEFER_BLOCKING 0x0 ;  /* 0x0000000000007b1d */ /* 0x008fe20000010000 */
[----:B--2---:R-:W-:Y:S01]  /*16f0*/  SHF.R.U32.HI R2, RZ, 0x5, R0 ;  /* 0x00000005ff027819 */ /* 0x004fe20000011600 */
[----:B------:R-:W-:Y:S01]  /*1700*/  UIADD3 UR12, UPT, UPT, UR8, 0x8010, URZ ;  /* 0x00008010080c7890 */ /* 0x000fe2000fffe0ff */
[----:B------:R-:W-:Y:S01]  /*1710*/  ISETP.GE.AND P0, PT, R6, 0x1, PT ;  /* 0x000000010600780c */ /* 0x000fe20003f06270 */
[----:B------:R-:W-:Y:S01]  /*1720*/  USHF.L.U32 UR15, UR7, 0x6, URZ ;  /* 0x00000006070f7899 */ /* 0x000fe200080006ff */
[----:B------:R-:W-:Y:S01]  /*1730*/  R2UR UR22, R2 ;  /* 0x00000000021672ca */ /* 0x000fe200000e0000 */
[----:B------:R-:W-:Y:S01]  /*1740*/  VOTEU.ALL UP0, P3 ;  /* 0x0000000000ff7886 */ /* 0x000fe20001800000 */
[----:B------:R-:W-:Y:S01]  /*1750*/  UMOV UR4, 0x1 ;  /* 0x0000000100047882 */ /* 0x000fe20000000000 */
[----:B------:R-:W-:Y:S01]  /*1760*/  VOTEU.ALL UP1, P3 ;  /* 0x0000000000ff7886 */ /* 0x000fe20001820000 */
[----:B------:R-:W-:Y:S01]  /*1770*/  USHF.L.U32 UR18, UR9, 0x6, URZ ;  /* 0x0000000609127899 */ /* 0x000fe200080006ff */
[----:B------:R-:W-:Y:S01]  /*1780*/  BSSY.RECONVERGENT B4, `(.L_x_53) ;  /* 0x0000018000047945 */ /* 0x000fe20003800200 */
[----:B------:R-:W-:-:S04]  /*1790*/  @!UP0 UIADD3 UR10, UPT, UPT, -UR4, 0x100000, URZ ;  /* 0x00100000040a8890 */ /* 0x000fc8000fffe1ff */
[----:B------:R-:W-:Y:S02]  /*17a0*/  @!UP0 USHF.L.U32 UR11, UR10, 0xb, URZ ;  /* 0x0000000b0a0b8899 */ /* 0x000fe400080006ff */
[----:B------:R-:W-:Y:S02]  /*17b0*/  @!UP0 USHF.L.U32 UR10, UR10, 0x1, URZ ;  /* 0x000000010a0a8899 */ /* 0x000fe400080006ff */
[----:B------:R-:W-:-:S04]  /*17c0*/  @!UP0 UIADD3 UR4, UPT, UPT, -UR4, 0x100000, URZ ;  /* 0x0010000004048890 */ /* 0x000fc8000fffe1ff */
[----:B------:R-:W-:Y:S02]  /*17d0*/  @!UP0 USHF.L.U32 UR5, UR4, 0xb, URZ ;  /* 0x0000000b04058899 */ /* 0x000fe400080006ff */
[----:B------:R-:W-:Y:S01]  /*17e0*/  @!UP0 USHF.L.U32 UR4, UR4, 0x1, URZ ;  /* 0x0000000104048899 */ /* 0x000fe200080006ff */
[----:B------:R-:W-:Y:S01]  /*17f0*/  VOTEU.ALL UP0, P3 ;  /* 0x0000000000ff7886 */ /* 0x000fe20001800000 */
[----:B------:R-:W2:Y:S04]  /*1800*/  FENCE.VIEW.ASYNC.S ;  /* 0x00000000000073c6 */ /* 0x000ea80000000000 */
[----:B--2---:R2:W3:Y:S06]  /*1810*/  @!UP0 SYNCS.EXCH.64 URZ, [UR8+0x8000], UR10 ;  /* 0x0080000a08ff85b2 */ /* 0x0044ec0008000100 */
[----:B------:R2:W3:Y:S02]  /*1820*/  @!UP1 SYNCS.EXCH.64 URZ, [UR8+0x8010], UR4 ;  /* 0x0080100408ff95b2 */ /* 0x0004e40008000100 */
[----:B---3--:R-:W-:Y:S06]  /*1830*/  BAR.SYNC.DEFER_BLOCKING 0x0 ;  /* 0x0000000000007b1d */ /* 0x008fec0000010000 */
[----:B------:R-:W-:Y:S05]  /*1840*/  @P3 BRA `(.L_x_54) ;  /* 0x00000000002c3947 */ /* 0x000fea0003800000 */
[----:B--2---:R-:W-:Y:S02]  /*1850*/  UMOV UR4, 0x1 ;  /* 0x0000000100047882 */ /* 0x004fe40000000000 */
[----:B------:R-:W-:-:S04]  /*1860*/  UIADD3 UR10, UPT, UPT, -UR4, 0x100000, URZ ;  /* 0x00100000040a7890 */ /* 0x000fc8000fffe1ff */
[----:B------:R-:W-:Y:S02]  /*1870*/  USHF.L.U32 UR11, UR10, 0xb, URZ ;  /* 0x0000000b0a0b7899 */ /* 0x000fe400080006ff */
[----:B------:R-:W-:Y:S02]  /*1880*/  USHF.L.U32 UR10, UR10, 0x1, URZ ;  /* 0x000000010a0a7899 */ /* 0x000fe400080006ff */
[----:B------:R-:W-:-:S04]  /*1890*/  UIADD3 UR4, UPT, UPT, -UR4, 0x100000, URZ ;  /* 0x0010000004047890 */ /* 0x000fc8000fffe1ff */
[----:B------:R-:W-:Y:S02]  /*18a0*/  USHF.L.U32 UR5, UR4, 0xb, URZ ;  /* 0x0000000b04057899 */ /* 0x000fe400080006ff */
[----:B------:R-:W-:Y:S01]  /*18b0*/  USHF.L.U32 UR4, UR4, 0x1, URZ ;  /* 0x0000000104047899 */ /* 0x000fe200080006ff */
[----:B------:R-:W2:Y:S03]  /*18c0*/  FENCE.VIEW.ASYNC.S ;  /* 0x00000000000073c6 */ /* 0x000ea60000000000 */
[----:B--2---:R3:W2:Y:S08]  /*18d0*/  SYNCS.EXCH.64 URZ, [UR8+0x8008], UR10 ;  /* 0x0080080a08ff75b2 */ /* 0x0046b00008000100 */
[----:B------:R3:W4:Y:S02]  /*18e0*/  SYNCS.EXCH.64 URZ, [UR8+0x8018], UR4 ;  /* 0x0080180408ff75b2 */ /* 0x0007240008000100 */
[----:B---3--:R-:W-:Y:S01]  /*18f0*/  NOP ;  /* 0x0000000000007918 */ /* 0x008fe20000000000 */
.L_x_54:
[----:B--2---:R-:W-:Y:S05]  /*1900*/  BSYNC.RECONVERGENT B4 ;  /* 0x0000000000047941 */ /* 0x004fea0003800200 */
.L_x_53:
[----:B------:R-:W-:Y:S05]  /*1910*/  @!P0 BRA `(.L_x_55) ;  /* 0x0000000800708947 */ /* 0x000fea0003800000 */
[----:B----4-:R-:W-:Y:S01]  /*1920*/  BAR.SYNC.DEFER_BLOCKING 0x0 ;  /* 0x0000000000007b1d */ /* 0x010fe20000010000 */
[----:B------:R-:W-:Y:S01]  /*1930*/  @!P3 IMAD.MOV.U32 R2, RZ, RZ, 0x4000 ;  /* 0x00004000ff02b424 */ /* 0x000fe200078e00ff */
[----:B------:R-:W-:Y:S02]  /*1940*/  ELECT P1, URZ, PT ;  /* 0x0000000000ff782f */ /* 0x000fe40003820000 */
[----:B------:R-:W-:Y:S02]  /*1950*/  ELECT P0, URZ, PT ;  /* 0x0000000000ff782f */ /* 0x000fe40003800000 */
[C---:B------:R-:W-:Y:S01]  /*1960*/  ISETP.LT.U32.AND P1, PT, R20.reuse, 0x20, P1 ;  /* 0x000000201400780c */ /* 0x040fe20000f21070 */
[----:B------:R-:W-:Y:S01]  /*1970*/  UMOV UR11, UR15 ;  /* 0x0000000f000b7c82 */ /* 0x000fe20008000000 */
[----:B------:R-:W-:Y:S01]  /*1980*/  ISETP.LT.U32.AND P0, PT, R20, 0x20, P0 ;  /* 0x000000201400780c */ /* 0x000fe20000701070 */
[----:B------:R-:W-:-:S10]  /*1990*/  UIADD3 UR16, UPT, UPT, UR8, 0x4000, URZ ;  /* 0x0000400008107890 */ /* 0x000fd4000fffe0ff */
[----:B------:R-:W-:Y:S01]  /*19a0*/  VOTEU.ANY UP0, P1 ;  /* 0x0000000000ff7886 */ /* 0x000fe20000800100 */
[----:B------:R-:W-:Y:S01]  /*19b0*/  VOTEU.ANY UP2, P1 ;  /* 0x0000000000ff7886 */ /* 0x000fe20000840100 */
[----:B------:R-:W-:Y:S01]  /*19c0*/  VOTEU.ANY UP1, P0 ;  /* 0x0000000000ff7886 */ /* 0x000fe20000020100 */
[----:B------:R-:W-:Y:S01]  /*19d0*/  VOTEU.ANY UP3, P0 ;  /* 0x0000000000ff7886 */ /* 0x000fe20000060100 */
[----:B------:R2:W-:Y:S01]  /*19e0*/  @!P3 SYNCS.ARRIVE.TRANS64 RZ, [UR8+0x8000], R2 ;  /* 0x00800002ffffb9a7 */ /* 0x0005e20008000008 */
[----:B------:R3:W-:Y:S06]  /*19f0*/  MEMBAR.ALL.CTA ;  /* 0x0000000000007992 */ /* 0x0007ec0000008000 */
[----:B---3--:R-:W3:Y:S01]  /*1a00*/  FENCE.VIEW.ASYNC.S ;  /* 0x00000000000073c6 */ /* 0x008ee20000000000 */
[----:B------:R-:W-:Y:S01]  /*1a10*/  @UP0 UIADD3 UR9, UPT, UPT, UR8, 0x8000, URZ ;  /* 0x0000800008090890 */ /* 0x000fe2000fffe0ff */
[----:B------:R-:W-:Y:S01]  /*1a20*/  @UP0 UMOV UR10, URZ ;  /* 0x000000ff000a0c82 */ /* 0x000fe20008000000 */
[----:B------:R-:W-:Y:S01]  /*1a30*/  @UP1 UIADD3 UR17, UPT, UPT, UR8, 0x8000, URZ ;  /* 0x0000800008111890 */ /* 0x000fe2000fffe0ff */
[----:B------:R-:W-:Y:S01]  /*1a40*/  @UP1 UMOV UR19, URZ ;  /* 0x000000ff00131c82 */ /* 0x000fe20008000000 */
[----:B------:R-:W-:Y:S01]  /*1a50*/  UISETP.NE.U32.AND UP0, UPT, UR22, URZ, UPT ;  /* 0x000000ff1600728c */ /* 0x000fe2000bf05070 */
[----:B---3--:R-:W-:Y:S06]  /*1a60*/  BAR.SYNC.DEFER_BLOCKING 0x0 ;  /* 0x0000000000007b1d */ /* 0x008fec0000010000 */
[----:B------:R2:W-:Y:S02]  /*1a70*/  @UP2 UTMALDG.2D [UR8], [UR24] ;  /* 0x00000008180025b4 */ /* 0x0005e40008008000 */
[----:B------:R-:W-:Y:S06]  /*1a80*/  BAR.SYNC.DEFER_BLOCKING 0x0 ;  /* 0x0000000000007b1d */ /* 0x000fec0000010000 */
[----:B------:R2:W-:Y:S02]  /*1a90*/  @UP3 UTMALDG.2D [UR16], [UR26] ;  /* 0x000000101a0035b4 */ /* 0x0005e40008008000 */
[----:B------:R-:W-:Y:S06]  /*1aa0*/  BAR.SYNC.DEFER_BLOCKING 0x0 ;  /* 0x0000000000007b1d */ /* 0x000fec0000010000 */
[----:B------:R-:W3:Y:S02]  /*1ab0*/  SYNCS.PHASECHK.TRANS64.TRYWAIT P0, [UR8+0x8000], RZ ;  /* 0x008000ffff0075a7 */ /* 0x000ee40008001108 */
[----:B--23--:R-:W-:Y:S05]  /*1ac0*/  @!P0 BRA `(.L_x_56) ;  /* 0x0000000c00908947 */ /* 0x00cfea0003800000 */
.L_x_70:
[----:B------:R-:W-:Y:S05]  /*1ad0*/  BRA.U UP0, `(.L_x_57) ;  /* 0x0000000100747547 */ /* 0x000fea000b800000 */
[----:B------:R-:W-:Y:S02]  /*1ae0*/  USHF.R.U32.HI UR6, URZ, 0x4, UR8 ;  /* 0x00000004ff067899 */ /* 0x000fe40008011608 */
[----:B------:R-:W-:Y:S02]  /*1af0*/  USHF.R.U32.HI UR10, URZ, 0x4, UR16 ;  /* 0x00000004ff0a7899 */ /* 0x000fe40008011610 */
[----:B------:R-:W-:Y:S02]  /*1b00*/  USGXT.U32 UR6, UR6, 0xe ;  /* 0x0000000e0606789a */ /* 0x000fe40008000000 */
[----:B------:R-:W-:Y:S02]  /*1b10*/  USGXT.U32 UR10, UR10, 0xe ;  /* 0x0000000e0a0a789a */ /* 0x000fe40008000000 */
[----:B------:R-:W-:Y:S02]  /*1b20*/  UIADD3 UR34, UP0, UPT, UR6, 0x2, URZ ;  /* 0x0000000206227890 */ /* 0x000fe4000ff1e0ff */
[----:B------:R-:W-:Y:S01]  /*1b30*/  UIADD3 UR32, UP1, UPT, UR10, 0x80, URZ ;  /* 0x000000800a207890 */ /* 0x000fe2000ff3e0ff */
[----:B------:R-:W-:Y:S01]  /*1b40*/  UMOV UR4, URZ ;  /* 0x000000ff00047c82 */ /* 0x000fe20008000000 */
[----:B------:R-:W-:Y:S01]  /*1b50*/  UMOV UR5, URZ ;  /* 0x000000ff00057c82 */ /* 0x000fe20008000000 */
[----:B------:R-:W-:-:S02]  /*1b60*/  UIADD3.X UR35, UPT, UPT, UR4, 0x40004040, URZ, UP0, !UPT ;  /* 0x4000404004237890 */ /* 0x000fc400087fe4ff */
[----:B------:R-:W-:Y:S02]  /*1b70*/  UIADD3.X UR33, UPT, UPT, UR5, 0x40004040, URZ, UP1, !UPT ;  /* 0x4000404005217890 */ /* 0x000fe40008ffe4ff */
[----:B------:R-:W-:Y:S02]  /*1b80*/  UIADD3.64 UR4, UPT, UPT, UR34, 0x2, URZ ;  /* 0x0000000222047897 */ /* 0x000fe4000fffe0ff */
[----:B------:R-:W-:Y:S02]  /*1b90*/  UIADD3.64 UR16, UPT, UPT, UR32, 0x80, URZ ;  /* 0x0000008020107897 */ /* 0x000fe4000fffe0ff */
[----:B------:R-:W-:Y:S02]  /*1ba0*/  UIADD3.64 UR28, UPT, UPT, UR34, 0x4, URZ ;  /* 0x00000004221c7897 */ /* 0x000fe4000fffe0ff */
[----:B------:R-:W-:Y:S01]  /*1bb0*/  UIADD3.64 UR30, UPT, UPT, UR32, 0x100, URZ ;  /* 0x00000100201e7897 */ /* 0x000fe2000fffe0ff */
[----:B------:R-:W-:Y:S01]  /*1bc0*/  UMOV UR36, 0x0 ;  /* 0x0000000000247882 */ /* 0x000fe20000000000 */
[----:B------:R-:W-:Y:S01]  /*1bd0*/  UMOV UR37, 0x4110490 ;  /* 0x0411049000257882 */ /* 0x000fe20000000000 */
[----:B------:R-:W-:Y:S01]  /*1be0*/  UMOV UR7, 0x40004040 ;  /* 0x4000404000077882 */ /* 0x000fe20000000000 */
[----:B------:R-:W-:Y:S01]  /*1bf0*/  UMOV UR11, 0x40004040 ;  /* 0x40004040000b7882 */ /* 0x000fe20000000000 */
[----:B------:R-:W-:Y:S01]  /*1c00*/  UMOV UR38, 0x0 ;  /* 0x0000000000267882 */ /* 0x000fe20000000000 */
[----:B------:R-:W-:Y:S01]  /*1c10*/  UMOV UR39, 0x4110490 ;  /* 0x0411049000277882 */ /* 0x000fe20000000000 */
[----:B------:R-:W-:Y:S01]  /*1c20*/  UMOV UR40, 0x0 ;  /* 0x0000000000287882 */ /* 0x000fe20000000000 */
[----:B------:R-:W-:Y:S01]  /*1c30*/  UMOV UR41, 0x4110490 ;  /* 0x0411049000297882 */ /* 0x000fe20000000000 */
[----:B------:R2:W-:Y:S01]  /*1c40*/  UTCHMMA gdesc[UR6], gdesc[UR10], tmem[UR23], tmem[UR36], idesc[UR37], !UPT ;  /* 0x00ff240a060075ea */ /* 0x0005e2000f800017 */
[----:B------:R-:W-:Y:S01]  /*1c50*/  UMOV UR42, 0x0 ;  /* 0x00000000002a7882 */ /* 0x000fe20000000000 */
[----:B------:R-:W-:Y:S01]  /*1c60*/  UMOV UR43, 0x4110490 ;  /* 0x04110490002b7882 */ /* 0x000fe20000000000 */
[----:B------:R2:W-:Y:S01]  /*1c70*/  UTCHMMA gdesc[UR34], gdesc[UR32], tmem[UR23], tmem[UR38], idesc[UR39], UPT ;  /* 0x00ff2620220075ea */ /* 0x0005e2000b800017 */
[----:B------:R2:W-:Y:S01]  /*1c80*/  UTCHMMA gdesc[UR4], gdesc[UR16], tmem[UR23], tmem[UR40], idesc[UR41], UPT ;  /* 0x00ff2810040075ea */ /* 0x0005e2000b800017 */
[----:B------:R2:W-:Y:S01]  /*1c90*/  UTCHMMA gdesc[UR28], gdesc[UR30], tmem[UR23], tmem[UR42], idesc[UR43], UPT ;  /* 0x00ff2a1e1c0075ea */ /* 0x0005e2000b800017 */
[----:B------:R-:W-:Y:S01]  /*1ca0*/  NOP ;  /* 0x0000000000007918 */ /* 0x000fe20000000000 */
.L_x_57:
[----:B------:R-:W-:Y:S01]  /*1cb0*/  ELECT P0, URZ, PT ;  /* 0x0000000000ff782f */ /* 0x000fe20003800000 */
[----:B--2---:R-:W-:Y:S01]  /*1cc0*/  UMOV UR4, UR12 ;  /* 0x0000000c00047c82 */ /* 0x004fe20008000000 */
[----:B------:R-:W-:Y:S02]  /*1cd0*/  UMOV UR5, URZ ;  /* 0x000000ff00057c82 */ /* 0x000fe40008000000 */
[----:B------:R-:W-:-:S13]  /*1ce0*/  ISETP.LT.U32.AND P0, PT, R20, 0x20, P0 ;  /* 0x000000201400780c */ /* 0x000fda0000701070 */
[----:B------:R-:W-:Y:S01]  /*1cf0*/  VOTEU.ANY UP0, P0 ;  /* 0x0000000000ff7886 */ /* 0x000fe20000000100 */
[----:B------:R-:W-:Y:S01]  /*1d00*/  VOTEU.ANY UP1, P0 ;  /* 0x0000000000ff7886 */ /* 0x000fe20000020100 */
[----:B------:R-:W-:-:S03]  /*1d10*/  ISETP.GE.U32.AND P0, PT, R6, 0x41, PT ;  /* 0x000000410600780c */ /* 0x000fc60003f06070 */
[----:B------:R-:W-:Y:S02]  /*1d20*/  @UP0 UMOV UR4, UR4 ;  /* 0x0000000400040c82 */ /* 0x000fe40008000000 */
[----:B------:R2:W-:Y:S01]  /*1d30*/  @UP1 UTCBAR [UR4], URZ ;  /* 0x000000ff040013e9 */ /* 0x0005e200080000ff */
[----:B------:R-:W-:Y:S06]  /*1d40*/  BAR.SYNC.DEFER_BLOCKING 0x0 ;  /* 0x0000000000007b1d */ /* 0x000fec0000010000 */
[----:B------:R-:W3:Y:S02]  /*1d50*/  SYNCS.PHASECHK.TRANS64.TRYWAIT P1, [UR8+0x8010], RZ ;  /* 0x008010ffff0075a7 */ /* 0x000ee40008021108 */
[----:B--23--:R-:W-:Y:S05]  /*1d60*/  @!P1 BRA `(.L_x_58) ;  /* 0x0000000800f49947 */ /* 0x00cfea0003800000 */
.L_x_71:
[----:B------:R-:W-:Y:S01]  /*1d70*/  UMOV UR4, URZ ;  /* 0x000000ff00047c82 */ /* 0x000fe20008000000 */
[----:B------:R-:W-:Y:S05]  /*1d80*/  @!P0 BRA `(.L_x_55) ;  /* 0x0000000400548947 */ /* 0x000fea0003800000 */
[----:B------:R-:W2:Y:S01]  /*1d90*/  LDCU UR29, c[0x0][0x3a0] ;  /* 0x00007400ff1d77ac */ /* 0x000ea20008000800 */
[----:B------:R-:W-:Y:S01]  /*1da0*/  UMOV UR9, 0x1 ;  /* 0x0000000100097882 */ /* 0x000fe20000000000 */
[----:B------:R-:W-:-:S05]  /*1db0*/  UMOV UR14, 0x40 ;  /* 0x00000040000e7882 */ /* 0x000fca0000000000 */
.L_x_62:
[----:B------:R-:W-:Y:S01]  /*1dc0*/  BAR.SYNC.DEFER_BLOCKING 0x0 ;  /* 0x0000000000007b1d */ /* 0x000fe20000010000 */
[----:B------:R-:W-:Y:S01]  /*1dd0*/  ULEA UR28, UR9, UR8, 0x3 ;  /* 0x00000008091c7291 */ /* 0x000fe2000f8e18ff */
[----:B------:R-:W-:Y:S01]  /*1de0*/  @!P3 IMAD.MOV.U32 R2, RZ, RZ, 0x4000 ;  /* 0x00004000ff02b424 */ /* 0x000fe200078e00ff */
[----:B------:R-:W-:Y:S01]  /*1df0*/  ELECT P1, URZ, PT ;  /* 0x0000000000ff782f */ /* 0x000fe20003820000 */
[----:B------:R-:W-:-:S03]  /*1e00*/  ULEA UR12, UR9, UR8, 0xd ;  /* 0x00000008090c7291 */ /* 0x000fc6000f8e68ff */
[----:B------:R-:W-:Y:S02]  /*1e10*/  ISETP.LT.U32.AND P1, PT, R20, 0x20, P1 ;  /* 0x000000201400780c */ /* 0x000fe40000f21070 */
[----:B------:R-:W-:Y:S01]  /*1e20*/  ELECT P0, URZ, PT ;  /* 0x0000000000ff782f */ /* 0x000fe20003800000 */
[----:B------:R-:W-:-:S03]  /*1e30*/  UIADD3 UR16, UPT, UPT, UR12, 0x4000, URZ ;  /* 0x000040000c107890 */ /* 0x000fc6000fffe0ff */
[----:B------:R-:W-:Y:S01]  /*1e40*/  ISETP.LT.U32.AND P0, PT, R20, 0x20, P0 ;  /* 0x000000201400780c */ /* 0x000fe20000701070 */
[----:B------:R-:W-:Y:S01]  /*1e50*/  UMOV UR19, UR14 ;  /* 0x0000000e00137c82 */ /* 0x000fe20008000000 */
[----:B------:R-:W-:-:S05]  /*1e60*/  USHF.L.U32 UR5, UR4, 0x1f, URZ ;  /* 0x0000001f04057899 */ /* 0x000fca00080006ff */
[----:B------:R-:W-:Y:S01]  /*1e70*/  VOTEU.ANY UP0, P1 ;  /* 0x0000000000ff7886 */ /* 0x000fe20000800100 */
[----:B------:R3:W-:Y:S01]  /*1e80*/  @!P3 SYNCS.ARRIVE.TRANS64 RZ, [UR28+0x8000], R2 ;  /* 0x00800002ffffb9a7 */ /* 0x0007e2000800001c */
[----:B------:R4:W-:Y:S06]  /*1e90*/  MEMBAR.ALL.CTA ;  /* 0x0000000000007992 */ /* 0x0009ec0000008000 */
[----:B----4-:R-:W4:Y:S01]  /*1ea0*/  FENCE.VIEW.ASYNC.S ;  /* 0x00000000000073c6 */ /* 0x010f220000000000 */
[----:B------:R-:W-:Y:S01]  /*1eb0*/  @UP0 UIADD3 UR13, UPT, UPT, UR28, 0x8000, URZ ;  /* 0x000080001c0d0890 */ /* 0x000fe2000fffe0ff */
[----:B----4-:R-:W-:Y:S01]  /*1ec0*/  VOTEU.ANY UP0, P1 ;  /* 0x0000000000ff7886 */ /* 0x010fe20000800100 */
[----:B------:R-:W-:Y:S01]  /*1ed0*/  VOTEU.ANY UP1, P0 ;  /* 0x0000000000ff7886 */ /* 0x000fe20000020100 */
[----:B---3--:R-:W-:-:S04]  /*1ee0*/  IMAD.U32 R2, RZ, RZ, UR5 ;  /* 0x00000005ff027e24 */ /* 0x008fc8000f8e00ff */
[----:B------:R-:W-:Y:S01]  /*1ef0*/  @UP1 UIADD3 UR17, UPT, UPT, UR28, 0x8000, URZ ;  /* 0x000080001c111890 */ /* 0x000fe2000fffe0ff */
[----:B------:R-:W-:Y:S01]  /*1f00*/  VOTEU.ANY UP1, P0 ;  /* 0x0000000000ff7886 */ /* 0x000fe20000020100 */
[----:B------:R-:W-:Y:S06]  /*1f10*/  BAR.SYNC.DEFER_BLOCKING 0x0 ;  /* 0x0000000000007b1d */ /* 0x000fec0000010000 */
[----:B------:R3:W-:Y:S01]  /*1f20*/  @UP0 UTMALDG.2D [UR12], [UR24] ;  /* 0x0000000c180005b4 */ /* 0x0007e20008008000 */
[----:B------:R-:W-:Y:S01]  /*1f30*/  UISETP.NE.U32.AND UP0, UPT, UR22, URZ, UPT ;  /* 0x000000ff1600728c */ /* 0x000fe2000bf05070 */
[----:B------:R-:W-:Y:S06]  /*1f40*/  BAR.SYNC.DEFER_BLOCKING 0x0 ;  /* 0x0000000000007b1d */ /* 0x000fec0000010000 */
[----:B------:R3:W-:Y:S02]  /*1f50*/  @UP1 UTMALDG.2D [UR16], [UR26] ;  /* 0x000000101a0015b4 */ /* 0x0007e40008008000 */
[----:B------:R-:W-:Y:S06]  /*1f60*/  BAR.SYNC.DEFER_BLOCKING 0x0 ;  /* 0x0000000000007b1d */ /* 0x000fec0000010000 */
[----:B------:R-:W4:Y:S02]  /*1f70*/  SYNCS.PHASECHK.TRANS64.TRYWAIT P0, [UR28+0x8000], R2 ;  /* 0x00800002ff0075a7 */ /* 0x000f24000800111c */
[----:B---34-:R-:W-:Y:S05]  /*1f80*/  @!P0 BRA `(.L_x_59) ;  /* 0x0000000800788947 */ /* 0x018fea0003800000 */
.L_x_72:
        /* <DEDUP_REMOVED lines=11> */
[----:B------:R-:W-:Y:S02]  /*2040*/  UIADD3 UR6, UP0, UPT, UR16, 0x2, URZ ;  /* 0x0000000210067890 */ /* 0x000fe4000ff1e0ff */
[----:B------:R-:W-:Y:S02]  /*2050*/  UIADD3 UR32, UP1, UPT, UR30, 0x80, URZ ;  /* 0x000000801e207890 */ /* 0x000fe4000ff3e0ff */
[----:B------:R-:W-:Y:S02]  /*2060*/  UIADD3 UR34, UP2, UPT, UR16, 0x4, URZ ;  /* 0x0000000410227890 */ /* 0x000fe4000ff5e0ff */
[----:B------:R-:W-:Y:S02]  /*2070*/  UIADD3 UR36, UP3, UPT, UR30, 0x100, URZ ;  /* 0x000001001e247890 */ /* 0x000fe4000ff7e0ff */
[----:B------:R-:W-:-:S02]  /*2080*/  UIADD3.X UR7, UPT, UPT, UR17, URZ, URZ, UP0, !UPT ;  /* 0x000000ff11077290 */ /* 0x000fc400087fe4ff */
[----:B------:R-:W-:Y:S02]  /*2090*/  UIADD3.X UR33, UPT, UPT, UR31, URZ, URZ, UP1, !UPT ;  /* 0x000000ff1f217290 */ /* 0x000fe40008ffe4ff */
[----:B------:R-:W-:Y:S02]  /*20a0*/  UIADD3.X UR35, UPT, UPT, UR17, URZ, URZ, UP2, !UPT ;  /* 0x000000ff11237290 */ /* 0x000fe400097fe4ff */
[----:B------:R-:W-:Y:S01]  /*20b0*/  UIADD3.X UR37, UPT, UPT, UR31, URZ, URZ, UP3, !UPT ;  /* 0x000000ff1f257290 */ /* 0x000fe20009ffe4ff */
        /* <DEDUP_REMOVED lines=8> */
[----:B------:R3:W-:Y:S01]  /*2140*/  UTCHMMA gdesc[UR10], gdesc[UR12], tmem[UR23], tmem[UR38], idesc[UR39], UPT ;  /* 0x00ff260c0a0075ea */ /* 0x0007e2000b800017 */
[----:B------:R-:W-:Y:S01]  /*2150*/  UMOV UR44, 0x0 ;  /* 0x00000000002c7882 */ /* 0x000fe20000000000 */
[----:B------:R-:W-:Y:S01]  /*2160*/  UMOV UR45, 0x4110490 ;  /* 0x04110490002d7882 */ /* 0x000fe20000000000 */
[----:B------:R3:W-:Y:S01]  /*2170*/  UTCHMMA gdesc[UR16], gdesc[UR30], tmem[UR23], tmem[UR40], idesc[UR41], UPT ;  /* 0x00ff281e100075ea */ /* 0x0007e2000b800017 */
[----:B------:R3:W-:Y:S01]  /*2180*/  UTCHMMA gdesc[UR6], gdesc[UR32], tmem[UR23], tmem[UR42], idesc[UR43], UPT ;  /* 0x00ff2a20060075ea */ /* 0x0007e2000b800017 */
[----:B------:R3:W-:Y:S01]  /*2190*/  UTCHMMA gdesc[UR34], gdesc[UR36], tmem[UR23], tmem[UR44], idesc[UR45], UPT ;  /* 0x00ff2c24220075ea */ /* 0x0007e2000b800017 */
[----:B------:R-:W-:Y:S01]  /*21a0*/  NOP ;  /* 0x0000000000007918 */ /* 0x000fe20000000000 */
.L_x_60:
[----:B------:R-:W-:Y:S01]  /*21b0*/  ELECT P0, URZ, PT ;  /* 0x0000000000ff782f */ /* 0x000fe20003800000 */
[----:B---3--:R-:W-:-:S03]  /*21c0*/  UIADD3 UR6, UPT, UPT, UR28, 0x8010, URZ ;  /* 0x000080101c067890 */ /* 0x008fc6000fffe0ff */
[----:B------:R-:W-:Y:S01]  /*21d0*/  ISETP.LT.U32.AND P0, PT, R20, 0x20, P0 ;  /* 0x000000201400780c */ /* 0x000fe20000701070 */
[----:B------:R-:W-:-:S12]  /*21e0*/  UMOV UR7, URZ ;  /* 0x000000ff00077c82 */ /* 0x000fd80008000000 */
[----:B------:R-:W-:Y:S01]  /*21f0*/  VOTEU.ANY UP0, P0 ;  /* 0x0000000000ff7886 */ /* 0x000fe20000000100 */
[----:B------:R-:W-:-:S04]  /*2200*/  VOTEU.ANY UP1, P0 ;  /* 0x0000000000ff7886 */ /* 0x000fc80000020100 */
[----:B------:R-:W-:Y:S02]  /*2210*/  @UP0 UMOV UR6, UR6 ;  /* 0x0000000600060c82 */ /* 0x000fe40008000000 */
[----:B------:R3:W-:Y:S01]  /*2220*/  @UP1 UTCBAR [UR6], URZ ;  /* 0x000000ff060013e9 */ /* 0x0007e200080000ff */
[----:B------:R-:W-:Y:S06]  /*2230*/  BAR.SYNC.DEFER_BLOCKING 0x0 ;  /* 0x0000000000007b1d */ /* 0x000fec0000010000 */
[----:B------:R-:W4:Y:S02]  /*2240*/  SYNCS.PHASECHK.TRANS64.TRYWAIT P0, [UR28+0x8010], R2 ;  /* 0x00801002ff0075a7 */ /* 0x000f24000800111c */
[----:B---34-:R-:W-:Y:S05]  /*2250*/  @!P0 BRA `(.L_x_61) ;  /* 0x0000000400d08947 */ /* 0x018fea0003800000 */
.L_x_73:
[----:B------:R-:W-:Y:S02]  /*2260*/  UIADD3 UR9, UPT, UPT, UR9, 0x1, URZ ;  /* 0x0000000109097890 */ /* 0x000fe4000fffe0ff */
[----:B------:R-:W-:Y:S02]  /*2270*/  UIADD3 UR14, UPT, UPT, UR14, 0x40, URZ ;  /* 0x000000400e0e7890 */ /* 0x000fe4000fffe0ff */
[----:B------:R-:W-:-:S04]  /*2280*/  UISETP.NE.U32.AND UP0, UPT, UR9, 0x2, UPT ;  /* 0x000000020900788c */ /* 0x000fc8000bf05070 */
[----:B------:R-:W-:Y:S02]  /*2290*/  USEL UR5, URZ, 0x1, UP0 ;  /* 0x00000001ff057887 */ /* 0x000fe40008000000 */
[----:B------:R-:W-:Y:S02]  /*22a0*/  USEL UR9, UR9, URZ, UP0 ;  /* 0x000000ff09097287 */ /* 0x000fe40008000000 */
[----:B--2---:R-:W-:Y:S02]  /*22b0*/  UISETP.GE.AND UP0, UPT, UR14, UR29, UPT ;  /* 0x0000001d0e00728c */ /* 0x004fe4000bf06270 */
[----:B------:R-:W-:-:S07]  /*22c0*/  ULOP3.LUT UR4, UR4, UR5, URZ, 0x3c, !UPT ;  /* 0x0000000504047292 */ /* 0x000fce000f8e3cff */
[----:B------:R-:W-:Y:S05]  /*22d0*/  BRA.U !UP0, `(.L_x_62) ;  /* 0xfffffff908b87547 */ /* 0x000fea000b83ffff */
.L_x_55:
[----:B----4-:R-:W-:Y:S06]  /*22e0*/  BAR.SYNC.DEFER_BLOCKING 0x0 ;  /* 0x0000000000007b1d */ /* 0x010fec0000010000 */
[----:B------:R-:W-:Y:S04]  /*22f0*/  BSSY.RECONVERGENT B4, `(.L_x_63) ;  /* 0x0000004000047945 */ /* 0x000fe80003800200 */
[----:B------:R-:W-:Y:S05]  /*2300*/  @P3 BRA `(.L_x_64) ;  /* 0x0000000000083947 */ /* 0x000fea0003800000 */
[----:B------:R-:W2:Y:S02]  /*2310*/  SYNCS.CCTL.IV [UR8+0x8000] ;  /* 0x00800000ff0079b1 */ /* 0x000ea40008000008 */
[----:B--2---:R-:W2:Y:S02]  /*2320*/  SYNCS.CCTL.IV [UR8+0x8010] ;  /* 0x00801000ff0079b1 */ /* 0x004ea40008000008 */
.L_x_64:
[----:B------:R-:W-:Y:S05]  /*2330*/  BSYNC.RECONVERGENT B4 ;  /* 0x0000000000047941 */ /* 0x000fea0003800200 */
.L_x_63:
[----:B--2---:R-:W-:Y:S06]  /*2340*/  BAR.SYNC.DEFER_BLOCKING 0x0 ;  /* 0x0000000000007b1d */ /* 0x004fec0000010000 */
[----:B------:R-:W-:Y:S04]  /*2350*/  BSSY.RECONVERGENT B4, `(.L_x_65) ;  /* 0x0000004000047945 */ /* 0x000fe80003800200 */
[----:B------:R-:W-:Y:S05]  /*2360*/  @P3 BRA `(.L_x_66) ;  /* 0x0000000000083947 */ /* 0x000fea0003800000 */
[----:B------:R-:W2:Y:S02]  /*2370*/  SYNCS.CCTL.IV [UR8+0x8008] ;  /* 0x00800800ff0079b1 */ /* 0x000ea40008000008 */
[----:B--2---:R-:W2:Y:S02]  /*2380*/  SYNCS.CCTL.IV [UR8+0x8018] ;  /* 0x00801800ff0079b1 */ /* 0x004ea40008000008 */
.L_x_66:
[----:B------:R-:W-:Y:S05]  /*2390*/  BSYNC.RECONVERGENT B4 ;  /* 0x0000000000047941 */ /* 0x000fea0003800200 */
.L_x_65:
[----:B------:R-:W-:Y:S01]  /*23a0*/  USHF.L.U32 UR4, UR22, 0x15, URZ ;  /* 0x0000001516047899 */ /* 0x000fe200080006ff */
[C---:B------:R-:W-:Y:S01]  /*23b0*/  IMAD.SHL.U32 R2, R0.reuse, 0x40, RZ ;  /* 0x0000004000027824 */ /* 0x040fe200078e00ff */
[----:B------:R-:W-:Y:S01]  /*23c0*/  USHF.L.U32 UR22, UR22, 0x3, URZ ;  /* 0x0000000316167899 */ /* 0x000fe200080006ff */
[C---:B------:R-:W-:Y:S01]  /*23d0*/  IMAD.SHL.U32 R21, R0.reuse, 0x2, RZ ;  /* 0x0000000200157824 */ /* 0x040fe200078e00ff */
[----:B------:R-:W-:Y:S01]  /*23e0*/  ULOP3.LUT UR4, UR4, 0x600000, URZ, 0xc0, !UPT ;  /* 0x0060000004047892 */ /* 0x000fe2000f8ec0ff */
[C---:B-----5:R-:W-:Y:S01]  /*23f0*/  IMAD.SHL.U32 R3, R0.reuse, 0x10, RZ ;  /* 0x0000001000037824 */ /* 0x060fe200078e00ff */
[----:B------:R-:W-:Y:S01]  /*2400*/  ULOP3.LUT UR22, UR22, 0x20, URZ, 0xc0, !UPT ;  /* 0x0000002016167892 */ /* 0x000fe2000f8ec0ff */
[----:B------:R-:W-:Y:S01]  /*2410*/  SHF.R.U32.HI R22, RZ, 0x1, R0 ;  /* 0x00000001ff167819 */ /* 0x000fe20000011600 */
[----:B------:R-:W-:Y:S01]  /*2420*/  IMAD.SHL.U32 R0, R0, 0x80, RZ ;  /* 0x0000008000007824 */ /* 0x000fe200078e00ff */
[----:B------:R-:W-:Y:S01]  /*2430*/  LOP3.LUT R2, R2, 0x1800, RZ, 0xc0, !PT ;  /* 0x0000180002027812 */ /* 0x000fe200078ec0ff */
[----:B------:R-:W-:Y:S01]  /*2440*/  UIADD3 UR4, UPT, UPT, UR22, UR4, UR23 ;  /* 0x0000000416047290 */ /* 0x000fe2000fffe017 */
[----:B------:R-:W-:-:S02]  /*2450*/  LOP3.LUT R21, R21, 0x20, RZ, 0xc0, !PT ;  /* 0x0000002015157812 */ /* 0x000fc400078ec0ff */
[----:B------:R-:W-:Y:S02]  /*2460*/  ELECT P0, URZ, PT ;  /* 0x0000000000ff782f */ /* 0x000fe40003800000 */
[----:B------:R-:W-:Y:S01]  /*2470*/  LOP3.LUT R2, R2, 0x70, R3, 0xf8, !PT ;  /* 0x0000007002027812 */ /* 0x000fe200078ef803 */
[----:B------:R-:W-:Y:S01]  /*2480*/  UMOV UR9, UR18 ;  /* 0x0000001200097c82 */ /* 0x000fe20008000000 */
[----:B------:R-:W-:Y:S01]  /*2490*/  LOP3.LUT R21, R21, 0x40, R22, 0xf8, !PT ;  /* 0x0000004015157812 */ /* 0x000fe200078ef816 */
[----:B------:R-:W-:Y:S01]  /*24a0*/  UMOV UR10, UR15 ;  /* 0x0000000f000a7c82 */ /* 0x000fe20008000000 */
[----:B------:R-:W-:Y:S01]  /*24b0*/  ISETP.LT.U32.AND P0, PT, R20, 0x20, P0 ;  /* 0x000000201400780c */ /* 0x000fe20000701070 */
[----:B------:R-:W-:Y:S01]  /*24c0*/  LDTM.16dp32bit_t0_t15.x16 R4, tmem[UR4] ;  /* 0x00000004000479ee */ /* 0x000fe20008a00000 */
[----:B------:R-:W3:Y:S01]  /*24d0*/  LDTM.16dp32bit_t16_t31.x16 R4, tmem[UR4+0x10] ;  /* 0x00001004000479ee */ /* 0x000ee20008a20000 */
[----:B------:R-:W-:Y:S01]  /*24e0*/  LOP3.LUT R21, R2, R21, RZ, 0x3c, !PT ;  /* 0x0000001502157212 */ /* 0x000fe200078e3cff */
[----:B------:R-:W-:-:S03]  /*24f0*/  NOP ;  /* 0x0000000000007918 */ /* 0x000fc60000000000 */
[----:B------:R-:W-:-:S04]  /*2500*/  LOP3.LUT R0, R21, 0x780, R0, 0xf8, !PT ;  /* 0x0000078015007812 */ /* 0x000fc800078ef800 */
[----:B------:R-:W-:Y:S02]  /*2510*/  LOP3.LUT R2, R0, 0x10, RZ, 0x3c, !PT ;  /* 0x0000001000027812 */ /* 0x000fe400078e3cff */
[----:B---3--:R-:W-:Y:S01]  /*2520*/  VOTEU.ANY UP1, P0 ;  /* 0x0000000000ff7886 */ /* 0x008fe20000020100 */
[----:B------:R-:W-:Y:S01]  /*2530*/  VOTEU.ANY UP0, P0 ;  /* 0x0000000000ff7886 */ /* 0x000fe20000000100 */
[----:B------:R-:W-:Y:S02]  /*2540*/  F2FP.BF16.F32.PACK_AB R4, R5, R4 ;  /* 0x000000040504723e */ /* 0x000fe400000010ff */
[----:B------:R-:W-:Y:S02]  /*2550*/  F2FP.BF16.F32.PACK_AB R5, R7, R6 ;  /* 0x000000060705723e */ /* 0x000fe400000010ff */
[----:B------:R-:W-:Y:S02]  /*2560*/  F2FP.BF16.F32.PACK_AB R12, R13, R12 ;  /* 0x0000000c0d0c723e */ /* 0x000fe400000010ff */
[----:B------:R-:W-:-:S02]  /*2570*/  F2FP.BF16.F32.PACK_AB R6, R9, R8 ;  /* 0x000000080906723e */ /* 0x000fc400000010ff */
[----:B------:R-:W-:Y:S02]  /*2580*/  F2FP.BF16.F32.PACK_AB R7, R11, R10 ;  /* 0x0000000a0b07723e */ /* 0x000fe400000010ff */
[----:B------:R-:W-:Y:S02]  /*2590*/  F2FP.BF16.F32.PACK_AB R13, R15, R14 ;  /* 0x0000000e0f0d723e */ /* 0x000fe400000010ff */
[----:B------:R-:W-:Y:S01]  /*25a0*/  F2FP.BF16.F32.PACK_AB R14, R17, R16 ;  /* 0x00000010110e723e */ /* 0x000fe200000010ff */
[----:B--2---:R2:W-:Y:S01]  /*25b0*/  STS.128 [R0+UR8], R4 ;  /* 0x0000000400007988 */ /* 0x0045e20008000c08 */
[----:B------:R-:W-:-:S05]  /*25c0*/  F2FP.BF16.F32.PACK_AB R15, R19, R18 ;  /* 0x00000012130f723e */ /* 0x000fca00000010ff */
[----:B------:R2:W-:Y:S01]  /*25d0*/  STS.128 [R2+UR8], R12 ;  /* 0x0000000c02007988 */ /* 0x0005e20008000c08 */
[----:B------:R3:W-:Y:S06]  /*25e0*/  MEMBAR.ALL.CTA ;  /* 0x0000000000007992 */ /* 0x0007ec0000008000 */
[----:B---3--:R-:W3:Y:S02]  /*25f0*/  FENCE.VIEW.ASYNC.S ;  /* 0x00000000000073c6 */ /* 0x008ee40000000000 */
[----:B---3--:R-:W-:Y:S06]  /*2600*/  BAR.SYNC.DEFER_BLOCKING 0x0 ;  /* 0x0000000000007b1d */ /* 0x008fec0000010000 */
[----:B------:R2:W-:Y:S01]  /*2610*/  @UP1 UTMASTG.2D [UR8], [UR20] ;  /* 0x00000008140013b5 */ /* 0x0005e20008008000 */
[----:B------:R0:W-:Y:S01]  /*2620*/  UTMACMDFLUSH ;  /* 0x00000000000079b7 */ /* 0x0001e20000000000 */
[----:B------:R-:W-:-:S04]  /*2630*/  DEPBAR.LE SB0, 0x0 ;  /* 0x000080000000791a */ /* 0x000fc80000000000 */
[----:B------:R-:W-:Y:S08]  /*2640*/  BAR.SYNC.DEFER_BLOCKING 0x0 ;  /* 0x0000000000007b1d */ /* 0x000ff00000010000 */
[----:B------:R-:W-:Y:S06]  /*2650*/  BAR.SYNC.DEFER_BLOCKING 0x0 ;  /* 0x0000000000007b1d */ /* 0x000fec0000010000 */
[----:B--2---:R-:W-:Y:S05]  /*2660*/  @P2 BRA `(.L_x_67) ;  /* 0x0000000000a02947 */ /* 0x004fea0003800000 */
[----:B------:R-:W2:Y:S01]  /*2670*/  S2UR UR5, SR_CgaCtaId ;  /* 0x00000000000579c3 */ /* 0x000ea20000008800 */
[----:B------:R-:W-:Y:S01]  /*2680*/  NOP ;  /* 0x0000000000007918 */ /* 0x000fe20000000000 */
[----:B------:R-:W-:Y:S01]  /*2690*/  UMOV UR4, 0x50 ;  /* 0x0000005000047882 */ /* 0x000fe20000000000 */
[----:B------:R-:W-:Y:S02]  /*26a0*/  IMAD.U32 R0, RZ, RZ, UR23 ;  /* 0x00000017ff007e24 */ /* 0x000fe4000f8e00ff */
[----:B------:R-:W-:Y:S02]  /*26b0*/  IMAD.MOV.U32 R3, RZ, RZ, 0x3 ;  /* 0x00000003ff037424 */ /* 0x000fe400078e00ff */
[----:B------:R-:W-:Y:S01]  /*26c0*/  IMAD.MOV.U32 R7, RZ, RZ, 0x1 ;  /* 0x00000001ff077424 */ /* 0x000fe200078e00ff */
[----:B------:R-:W-:-:S04]  /*26d0*/  LOP3.LUT R0, R0, 0xffff, RZ, 0xc0, !PT ;  /* 0x0000ffff00007812 */ /* 0x000fc800078ec0ff */
[----:B------:R-:W-:-:S05]  /*26e0*/  SHF.R.U32.HI R0, RZ, 0x5, R0 ;  /* 0x00000005ff007819 */ /* 0x000fca0000011600 */
[----:B------:R-:W-:Y:S01]  /*26f0*/  VIADD R2, R0, 0x10 ;  /* 0x0000001000027836 */ /* 0x000fe20000000000 */
[----:B------:R-:W-:Y:S01]  /*2700*/  SHF.L.U32 R0, R3, R0, RZ ;  /* 0x0000000003007219 */ /* 0x000fe200000006ff */
[----:B--2---:R-:W-:-:S03]  /*2710*/  ULEA UR6, UR5, UR4, 0x18 ;  /* 0x0000000405067291 */ /* 0x004fc6000f8ec0ff */
[----:B------:R-:W-:-:S04]  /*2720*/  SHF.L.U32 R3, R7, R2, RZ ;  /* 0x0000000207037219 */ /* 0x000fc800000006ff */
[----:B------:R-:W-:Y:S02]  /*2730*/  LOP3.LUT R0, R3, R0, RZ, 0xfc, !PT ;  /* 0x0000000003007212 */ /* 0x000fe400078efcff */
[----:B------:R-:W2:Y:S02]  /*2740*/  LDS R5, [UR6] ;  /* 0x00000006ff057984 */ /* 0x000ea40008000800 */
[C---:B------:R-:W-:Y:S02]  /*2750*/  LOP3.LUT R2, R0.reuse, 0xffff, RZ, 0xc0, !PT ;  /* 0x0000ffff00027812 */ /* 0x040fe400078ec0ff */
[----:B--2---:R-:W-:-:S04]  /*2760*/  LOP3.LUT R3, R0, 0xffff, R5, 0x80, !PT ;  /* 0x0000ffff00037812 */ /* 0x004fc800078e8005 */
[----:B------:R-:W-:-:S13]  /*2770*/  ISETP.NE.AND P0, PT, R3, R2, PT ;  /* 0x000000020300720c */ /* 0x000fda0003f05270 */
[----:B------:R-:W-:Y:S05]  /*2780*/  @P0 BRA `(.L_x_68) ;  /* 0x0000000000500947 */ /* 0x000fea0003800000 */
[----:B------:R-:W-:Y:S02]  /*2790*/  SHF.R.U32.HI R5, RZ, 0x10, R5 ;  /* 0x00000010ff057819 */ /* 0x000fe40000011605 */
[----:B------:R-:W-:-:S04]  /*27a0*/  SHF.R.U32.HI R2, RZ, 0x10, R0 ;  /* 0x00000010ff027819 */ /* 0x000fc80000011600 */
[----:B------:R-:W-:-:S04]  /*27b0*/  LOP3.LUT R5, R5, R2, RZ, 0xc0, !PT ;  /* 0x0000000205057212 */ /* 0x000fc800078ec0ff */
[----:B------:R-:W-:-:S13]  /*27c0*/  ISETP.NE.AND P0, PT, R5, R2, PT ;  /* 0x000000020500720c */ /* 0x000fda0003f05270 */
[----:B------:R-:W-:Y:S05]  /*27d0*/  @P0 BRA `(.L_x_69) ;  /* 0x0000000000300947 */ /* 0x000fea0003800000 */
[----:B------:R-:W-:Y:S01]  /*27e0*/  R2UR UR4, R0 ;  /* 0x00000000000472ca */ /* 0x000fe200000e0000 */
[----:B------:R-:W-:Y:S01]  /*27f0*/  VOTEU.ANY UR5, UPT, PT ;  /* 0x0000000000057886 */ /* 0x000fe200038e0100 */
[----:B------:R-:W2:Y:S01]  /*2800*/  S2R R0, SR_LANEID ;  /* 0x0000000000007919 */ /* 0x000ea20000000000 */
[----:B------:R-:W-:-:S10]  /*2810*/  UFLO.U32 UR5, UR5 ;  /* 0x00000005000572bd */ /* 0x000fd400080e0000 */
[----:B------:R-:W-:-:S06]  /*2820*/  ULOP3.LUT UR4, URZ, UR4, URZ, 0x33, !UPT ;  /* 0x00000004ff047292 */ /* 0x000fcc000f8e33ff */
[----:B------:R-:W-:-:S04]  /*2830*/  IMAD.U32 R2, RZ, RZ, UR4 ;  /* 0x00000004ff027e24 */ /* 0x000fc8000f8e00ff */
[----:B------:R-:W3:Y:S02]  /*2840*/  REDUX UR7, R2 ;  /* 0x00000000020773c4 */ /* 0x000ee40000000000 */
[----:B------:R4:W-:Y:S01]  /*2850*/  UTCATOMSWS.AND URZ, UR4 ;  /* 0x0000000400ff79e3 */ /* 0x0009e20008000000 */
[----:B--2---:R-:W-:Y:S01]  /*2860*/  ISETP.EQ.U32.AND P0, PT, R0, UR5, PT ;  /* 0x0000000500007c0c */ /* 0x004fe2000bf02070 */
[----:B---3--:R-:W-:-:S12]  /*2870*/  IMAD.U32 R0, RZ, RZ, UR7 ;  /* 0x00000007ff007e24 */ /* 0x008fd8000f8e00ff */
[----:B------:R4:W-:Y:S01]  /*2880*/  @P0 ATOMS.AND RZ, [UR6], R0 ;  /* 0x00000000ffff098c */ /* 0x0009e2000a800006 */
[----:B------:R-:W-:Y:S05]  /*2890*/  BRA `(.L_x_67) ;  /* 0x0000000000147947 */ /* 0x000fea0003800000 */
.L_x_69:
[----:B------:R-:W-:-:S07]  /*28a0*/  MOV R2, 0x28c0 ;  /* 0x000028c000027802 */ /* 0x000fce0000000f00 */
[----:B-1----:R-:W-:Y:S05]  /*28b0*/  CALL.REL.NOINC `($__internal_0_$__cuda_sm10x_tcgen05_guardrail_trap_col_being_dealloced_not_returned_by_alloc) ;  /* 0x0000000000447944 */ /* 0x002fea0003c00000 */
[----:B------:R-:W-:Y:S05]  /*28c0*/  BRA `(.L_x_67) ;  /* 0x0000000000087947 */ /* 0x000fea0003800000 */
.L_x_68:
[----:B------:R-:W-:-:S07]  /*28d0*/  MOV R2, 0x28f0 ;  /* 0x000028f000027802 */ /* 0x000fce0000000f00 */
[----:B-1----:R-:W-:Y:S05]  /*28e0*/  CALL.REL.NOINC `($__internal_2_$__cuda_sm10x_tcgen05_guardrail_trap_unallocated_columns_being_dealloced) ;  /* 0x0000000000507944 */ /* 0x002fea0003c00000 */
.L_x_67:
[----:B------:R-:W-:Y:S01]  /*28f0*/  NOP ;  /* 0x0000000000007918 */ /* 0x000fe20000000000 */
[----:B----4-:R-:W-:Y:S05]  /*2900*/  EXIT ;  /* 0x000000000000794d */ /* 0x010fea0003800000 */
.L_x_56:
[----:B------:R-:W2:Y:S02]  /*2910*/  SYNCS.PHASECHK.TRANS64.TRYWAIT P0, [UR8+0x8000], RZ ;  /* 0x008000ffff0075a7 */ /* 0x000ea40008001108 */
[----:B--2---:R-:W-:Y:S05]  /*2920*/  @!P0 BRA `(.L_x_56) ;  /* 0xfffffffc00f88947 */ /* 0x004fea000383ffff */
[----:B------:R-:W-:Y:S05]  /*2930*/  BRA `(.L_x_70) ;  /* 0xfffffff000647947 */ /* 0x000fea000383ffff */
.L_x_58:
[----:B------:R-:W2:Y:S02]  /*2940*/  SYNCS.PHASECHK.TRANS64.TRYWAIT P1, [UR8+0x8010], RZ ;  /* 0x008010ffff0075a7 */ /* 0x000ea40008021108 */
[----:B--2---:R-:W-:Y:S05]  /*2950*/  @!P1 BRA `(.L_x_58) ;  /* 0xfffffffc00f89947 */ /* 0x004fea000383ffff */
[----:B------:R-:W-:Y:S05]  /*2960*/  BRA `(.L_x_71) ;  /* 0xfffffff400007947 */ /* 0x000fea000383ffff */
.L_x_59:
[----:B------:R-:W3:Y:S02]  /*2970*/  SYNCS.PHASECHK.TRANS64.TRYWAIT P0, [UR28+0x8000], R2 ;  /* 0x00800002ff0075a7 */ /* 0x000ee4000800111c */
[----:B---3--:R-:W-:Y:S05]  /*2980*/  @!P0 BRA `(.L_x_59) ;  /* 0xfffffffc00f88947 */ /* 0x008fea000383ffff */
[----:B------:R-:W-:Y:S05]  /*2990*/  BRA `(.L_x_72) ;  /* 0xfffffff4007c7947 */ /* 0x000fea000383ffff */
.L_x_61:
[----:B------:R-:W3:Y:S02]  /*29a0*/  SYNCS.PHASECHK.TRANS64.TRYWAIT P0, [UR28+0x8010], R2 ;  /* 0x00801002ff0075a7 */ /* 0x000ee4000800111c */
[----:B---3--:R-:W-:Y:S05]  /*29b0*/  @!P0 BRA `(.L_x_61) ;  /* 0xfffffffc00f88947 */ /* 0x008fea000383ffff */
[----:B------:R-:W-:Y:S05]  /*29c0*/  BRA `(.L_x_73) ;  /* 0xfffffff800247947 */ /* 0x000fea000383ffff */
        .weak           $__internal_0_$__cuda_sm10x_tcgen05_guardrail_trap_col_being_dealloced_not_returned_by_alloc
        .type           $__internal_0_$__cuda_sm10x_tcgen05_guardrail_trap_col_being_dealloced_not_returned_by_alloc,@function
        .size           $__internal_0_$__cuda_sm10x_tcgen05_guardrail_trap_col_being_dealloced_not_returned_by_alloc,($__internal_1_$__cuda_sm10x_tcgen05_guardrail_trap_phase_invalid_during_alloc - $__internal_0_$__cuda_sm10x_tcgen05_guardrail_trap_col_being_dealloced_not_returned_by_alloc)
$__internal_0_$__cuda_sm10x_tcgen05_guardrail_trap_col_being_dealloced_not_returned_by_alloc:
[----:B------:R-:W-:Y:S05]  /*29d0*/  BPT.TRAP 0x1 ;  /* 0x000000040000795c */ /* 0x000fea0000300000 */
[----:B------:R-:W-:-:S04]  /*29e0*/  IMAD.MOV.U32 R3, RZ, RZ, 0x0 ;  /* 0x00000000ff037424 */ /* 0x000fc800078e00ff */
[----:B------:R-:W-:Y:S05]  /*29f0*/  RET.REL.NODEC R2 `(gluon_tcgen05) ;  /* 0xffffffd402807950 */ /* 0x000fea0003c3ffff */
        .weak           $__internal_1_$__cuda_sm10x_tcgen05_guardrail_trap_phase_invalid_during_alloc
        .type           $__internal_1_$__cuda_sm10x_tcgen05_guardrail_trap_phase_invalid_during_alloc,@function
        .size           $__internal_1_$__cuda_sm10x_tcgen05_guardrail_trap_phase_invalid_during_alloc,($__internal_2_$__cuda_sm10x_tcgen05_guardrail_trap_unallocated_columns_being_dealloced - $__internal_1_$__cuda_sm10x_tcgen05_guardrail_trap_phase_invalid_during_alloc)
$__internal_1_$__cuda_sm10x_tcgen05_guardrail_trap_phase_invalid_during_alloc:
[----:B------:R-:W-:Y:S05]  /*2a00*/  BPT.TRAP 0x1 ;  /* 0x000000040000795c */ /* 0x000fea0000300000 */
[----:B------:R-:W-:-:S04]  /*2a10*/  IMAD.MOV.U32 R3, RZ, RZ, 0x0 ;  /* 0x00000000ff037424 */ /* 0x000fc800078e00ff */
[----:B------:R-:W-:Y:S05]  /*2a20*/  RET.REL.NODEC R2 `(gluon_tcgen05) ;  /* 0xffffffd402747950 */ /* 0x000fea0003c3ffff */
        .weak           $__internal_2_$__cuda_sm10x_tcgen05_guardrail_trap_unallocated_columns_being_dealloced
        .type           $__internal_2_$__cuda_sm10x_tcgen05_guardrail_trap_unallocated_columns_being_dealloced,@function
        .size           $__internal_2_$__cuda_sm10x_tcgen05_guardrail_trap_unallocated_columns_being_dealloced,(.L_x_77 - $__internal_2_$__cuda_sm10x_tcgen05_guardrail_trap_unallocated_columns_being_dealloced)
$__internal_2_$__cuda_sm10x_tcgen05_guardrail_trap_unallocated_columns_being_dealloced:
[----:B------:R-:W-:Y:S05]  /*2a30*/  BPT.TRAP 0x1 ;  /* 0x000000040000795c */ /* 0x000fea0000300000 */
[----:B------:R-:W-:-:S04]  /*2a40*/  IMAD.MOV.U32 R3, RZ, RZ, 0x0 ;  /* 0x00000000ff037424 */ /* 0x000fc800078e00ff */
[----:B------:R-:W-:Y:S05]  /*2a50*/  RET.REL.NODEC R2 `(gluon_tcgen05) ;  /* 0xffffffd402687950 */ /* 0x000fea0003c3ffff */
.L_x_74:
[----:B------:R-:W-:-:S00]  /*2a60*/  BRA `(.L_x_74) ;  /* 0xfffffffc00fc7947 */ /* 0x000fc0000383ffff */
[----:B------:R-:W-:-:S00]  /*2a70*/  NOP ;  /* 0x0000000000007918 */ /* 0x000fc00000000000 */
        /* <DEDUP_REMOVED lines=8> */
.L_x_77:


//--------------------- .nv.shared.gluon_tcgen05  --------------------------
	.section	.nv.shared.gluon_tcgen05,"aw",@nobits
	.sectionflags	@""
	.align	16
	.zero		1024


//--------------------- .nv.shared.reserved.0     --------------------------
	.section	.nv.shared.reserved.0,"aw",@nobits
	.align	8
	.weak		__nv_reservedSMEM_offset_0_alias
	.size		__nv_reservedSMEM_offset_0_alias, 0, 64
	.other		__nv_reservedSMEM_offset_0_alias,@"STO_CUDA_RESERVED_SHARED STV_DEFAULT"
__nv_reservedSMEM_offset_0_alias:
	.zero		0
.nv.shared.reserved.0:
	.zero		64
	.weak		__nv_reservedSMEM_allocation_phase
	.type		__nv_reservedSMEM_allocation_phase,@object
	.size		__nv_reservedSMEM_allocation_phase,(.L_0 - __nv_reservedSMEM_allocation_phase)
__nv_reservedSMEM_allocation_phase:
	.zero		1
.L_0:
	.zero		7
	.weak		__nv_reservedSMEM_devtool_atexit_pc
	.type		__nv_reservedSMEM_devtool_atexit_pc,@object
	.size		__nv_reservedSMEM_devtool_atexit_pc,(__nv_reservedSMEM_allocation_mask - __nv_reservedSMEM_devtool_atexit_pc)
__nv_reservedSMEM_devtool_atexit_pc:
	.zero		8
	.weak		__nv_reservedSMEM_allocation_mask
	.type		__nv_reservedSMEM_allocation_mask,@object
	.size		__nv_reservedSMEM_allocation_mask,(.L_2 - __nv_reservedSMEM_allocation_mask)
__nv_reservedSMEM_allocation_mask:
	.zero		4
.L_2:


//--------------------- .nv.constant0.gluon_tcgen05 --------------------------
	.section	.nv.constant0.gluon_tcgen05,"a",@progbits
	.sectionflags	@""
	.align	4
.nv.constant0.gluon_tcgen05:
	.zero		976


//--------------------- SYMBOLS --------------------------

	.type		.nv.reservedSmem.offset0,@object
	.size		.nv.reservedSmem.offset0,0x4
	.type		.nv.reservedSmem.cap,@object
	.size		.nv.reservedSmem.cap,0x4
